//
// Generated by NVIDIA NVVM Compiler
//
// Compiler Build ID: CL-36424714
// Cuda compilation tools, release 13.0, V13.0.88
// Based on NVVM 20.0.0
//

.version 9.0
.target sm_100
.address_size 64

	// .globl	_Z7get_sumPfS_i
// _ZZ7get_sumPfS_iE6data_s has been demoted
// _ZZ4corriiPKfPfS1_E8data_s_A has been demoted
// _ZZ4corriiPKfPfS1_E8data_s_B has been demoted

.visible .entry _Z7get_sumPfS_i(
	.param .u64 .ptr .align 1 _Z7get_sumPfS_i_param_0,
	.param .u64 .ptr .align 1 _Z7get_sumPfS_i_param_1,
	.param .u32 _Z7get_sumPfS_i_param_2
)
{
	.reg .pred 	%p<13>;
	.reg .b32 	%r<15>;
	.reg .b32 	%f<37>;
	.reg .b64 	%rd<9>;
	// demoted variable
	.shared .align 4 .b8 _ZZ7get_sumPfS_iE6data_s[4096];
	ld.param.u64 	%rd3, [_Z7get_sumPfS_i_param_0];
	ld.param.u64 	%rd2, [_Z7get_sumPfS_i_param_1];
	ld.param.u32 	%r6, [_Z7get_sumPfS_i_param_2];
	cvta.to.global.u64 	%rd4, %rd3;
	mov.u32 	%r1, %ctaid.y;
	mov.u32 	%r2, %tid.x;
	mul.lo.s32 	%r7, %r6, %r1;
	mov.u32 	%r8, %ctaid.x;
	shl.b32 	%r9, %r8, 11;
	or.b32  	%r10, %r9, %r2;
	add.s32 	%r3, %r10, %r7;
	shl.b32 	%r11, %r2, 2;
	mov.u32 	%r12, _ZZ7get_sumPfS_iE6data_s;
	add.s32 	%r4, %r12, %r11;
	mov.b32 	%r13, 0;
	st.shared.u32 	[%r4], %r13;
	bar.sync 	0;
	add.s32 	%r5, %r7, %r6;
	setp.ge.s32 	%p1, %r3, %r5;
	mul.wide.s32 	%rd5, %r3, 4;
	add.s64 	%rd1, %rd4, %rd5;
	@%p1 bra 	$L__BB0_2;
	ld.global.f32 	%f1, [%rd1];
	st.shared.f32 	[%r4], %f1;
$L__BB0_2:
	add.s32 	%r14, %r3, 1024;
	setp.ge.s32 	%p2, %r14, %r5;
	@%p2 bra 	$L__BB0_4;
	ld.global.f32 	%f2, [%rd1+4096];
	ld.shared.f32 	%f3, [%r4];
	add.f32 	%f4, %f2, %f3;
	st.shared.f32 	[%r4], %f4;
$L__BB0_4:
	bar.sync 	0;
	setp.gt.u32 	%p3, %r2, 511;
	@%p3 bra 	$L__BB0_6;
	ld.shared.f32 	%f5, [%r4];
	ld.shared.f32 	%f6, [%r4+2048];
	add.f32 	%f7, %f5, %f6;
	st.shared.f32 	[%r4], %f7;
$L__BB0_6:
	bar.sync 	0;
	setp.gt.u32 	%p4, %r2, 255;
	@%p4 bra 	$L__BB0_8;
	ld.shared.f32 	%f8, [%r4];
	ld.shared.f32 	%f9, [%r4+1024];
	add.f32 	%f10, %f8, %f9;
	st.shared.f32 	[%r4], %f10;
$L__BB0_8:
	bar.sync 	0;
	setp.gt.u32 	%p5, %r2, 127;
	@%p5 bra 	$L__BB0_10;
	ld.shared.f32 	%f11, [%r4];
	ld.shared.f32 	%f12, [%r4+512];
	add.f32 	%f13, %f11, %f12;
	st.shared.f32 	[%r4], %f13;
$L__BB0_10:
	bar.sync 	0;
	setp.gt.u32 	%p6, %r2, 63;
	@%p6 bra 	$L__BB0_12;
	ld.shared.f32 	%f14, [%r4];
	ld.shared.f32 	%f15, [%r4+256];
	add.f32 	%f16, %f14, %f15;
	st.shared.f32 	[%r4], %f16;
$L__BB0_12:
	bar.sync 	0;
	setp.gt.u32 	%p7, %r2, 31;
	@%p7 bra 	$L__BB0_14;
	ld.shared.f32 	%f17, [%r4];
	ld.shared.f32 	%f18, [%r4+128];
	add.f32 	%f19, %f17, %f18;
	st.shared.f32 	[%r4], %f19;
$L__BB0_14:
	bar.sync 	0;
	setp.gt.u32 	%p8, %r2, 15;
	@%p8 bra 	$L__BB0_16;
	ld.shared.f32 	%f20, [%r4];
	ld.shared.f32 	%f21, [%r4+64];
	add.f32 	%f22, %f20, %f21;
	st.shared.f32 	[%r4], %f22;
$L__BB0_16:
	bar.sync 	0;
	setp.gt.u32 	%p9, %r2, 7;
	@%p9 bra 	$L__BB0_18;
	ld.shared.f32 	%f23, [%r4];
	ld.shared.f32 	%f24, [%r4+32];
	add.f32 	%f25, %f23, %f24;
	st.shared.f32 	[%r4], %f25;
$L__BB0_18:
	bar.sync 	0;
	setp.gt.u32 	%p10, %r2, 3;
	@%p10 bra 	$L__BB0_20;
	ld.shared.f32 	%f26, [%r4];
	ld.shared.f32 	%f27, [%r4+16];
	add.f32 	%f28, %f26, %f27;
	st.shared.f32 	[%r4], %f28;
$L__BB0_20:
	bar.sync 	0;
	setp.gt.u32 	%p11, %r2, 1;
	@%p11 bra 	$L__BB0_22;
	ld.shared.f32 	%f29, [%r4];
	ld.shared.f32 	%f30, [%r4+8];
	add.f32 	%f31, %f29, %f30;
	st.shared.f32 	[%r4], %f31;
$L__BB0_22:
	bar.sync 	0;
	setp.ne.s32 	%p12, %r2, 0;
	@%p12 bra 	$L__BB0_24;
	ld.shared.f32 	%f32, [%r4];
	ld.shared.f32 	%f33, [_ZZ7get_sumPfS_iE6data_s+4];
	add.f32 	%f34, %f32, %f33;
	st.shared.f32 	[%r4], %f34;
	cvta.to.global.u64 	%rd6, %rd2;
	mul.wide.u32 	%rd7, %r1, 4;
	add.s64 	%rd8, %rd6, %rd7;
	ld.shared.f32 	%f35, [_ZZ7get_sumPfS_iE6data_s];
	atom.global.add.f32 	%f36, [%rd8], %f35;
$L__BB0_24:
	ret;

}
	// .globl	_Z4corriiPKfPfS1_
.visible .entry _Z4corriiPKfPfS1_(
	.param .u32 _Z4corriiPKfPfS1__param_0,
	.param .u32 _Z4corriiPKfPfS1__param_1,
	.param .u64 .ptr .align 1 _Z4corriiPKfPfS1__param_2,
	.param .u64 .ptr .align 1 _Z4corriiPKfPfS1__param_3,
	.param .u64 .ptr .align 1 _Z4corriiPKfPfS1__param_4
)
{
	.reg .pred 	%p<6>;
	.reg .b32 	%r<39>;
	.reg .b32 	%f<242>;
	.reg .b64 	%rd<21>;
	// demoted variable
	.shared .align 4 .b8 _ZZ4corriiPKfPfS1_E8data_s_A[4096];
	// demoted variable
	.shared .align 4 .b8 _ZZ4corriiPKfPfS1_E8data_s_B[4096];
	ld.param.u32 	%r19, [_Z4corriiPKfPfS1__param_0];
	ld.param.u32 	%r20, [_Z4corriiPKfPfS1__param_1];
	ld.param.u64 	%rd3, [_Z4corriiPKfPfS1__param_2];
	ld.param.u64 	%rd5, [_Z4corriiPKfPfS1__param_3];
	ld.param.u64 	%rd4, [_Z4corriiPKfPfS1__param_4];
	cvta.to.global.u64 	%rd1, %rd5;
	mov.u32 	%r21, %ctaid.x;
	mov.u32 	%r1, %ntid.x;
	mov.u32 	%r2, %tid.x;
	mad.lo.s32 	%r3, %r21, %r1, %r2;
	mov.u32 	%r22, %ctaid.y;
	mov.u32 	%r23, %ntid.y;
	mov.u32 	%r4, %tid.y;
	mad.lo.s32 	%r5, %r22, %r23, %r4;
	setp.gt.s32 	%p1, %r5, %r3;
	max.s32 	%r24, %r3, %r5;
	setp.ge.s32 	%p2, %r24, %r19;
	or.pred  	%p3, %p2, %p1;
	@%p3 bra 	$L__BB1_6;
	setp.ne.s32 	%p4, %r3, %r5;
	@%p4 bra 	$L__BB1_3;
	mad.lo.s32 	%r34, %r3, %r19, %r3;
	mul.wide.u32 	%rd19, %r34, 4;
	add.s64 	%rd20, %rd1, %rd19;
	mov.b32 	%r35, 1065353216;
	st.global.u32 	[%rd20], %r35;
	bra.uni 	$L__BB1_6;
$L__BB1_3:
	cvta.to.global.u64 	%rd2, %rd3;
	cvta.to.global.u64 	%rd6, %rd4;
	mul.wide.u32 	%rd7, %r3, 4;
	add.s64 	%rd8, %rd6, %rd7;
	ld.global.f32 	%f10, [%rd8];
	cvt.rn.f32.s32 	%f11, %r20;
	div.rn.f32 	%f1, %f10, %f11;
	mul.wide.u32 	%rd9, %r5, 4;
	add.s64 	%rd10, %rd6, %rd9;
	ld.global.f32 	%f12, [%rd10];
	div.rn.f32 	%f2, %f12, %f11;
	add.s32 	%r25, %r1, %r20;
	add.s32 	%r26, %r25, -1;
	div.u32 	%r27, %r26, %r1;
	shl.b32 	%r28, %r2, 7;
	mov.u32 	%r29, _ZZ4corriiPKfPfS1_E8data_s_A;
	add.s32 	%r6, %r29, %r28;
	shl.b32 	%r30, %r4, 2;
	add.s32 	%r7, %r6, %r30;
	mov.u32 	%r31, _ZZ4corriiPKfPfS1_E8data_s_B;
	add.s32 	%r8, %r31, %r28;
	add.s32 	%r9, %r8, %r30;
	neg.s32 	%r38, %r27;
	mad.lo.s32 	%r37, %r20, %r5, %r2;
	mad.lo.s32 	%r36, %r20, %r3, %r2;
	mov.f32 	%f239, 0f00000000;
	mov.f32 	%f240, %f239;
	mov.f32 	%f241, %f239;
$L__BB1_4:
	mul.wide.u32 	%rd11, %r36, 4;
	add.s64 	%rd12, %rd2, %rd11;
	ld.global.f32 	%f13, [%rd12];
	st.shared.f32 	[%r7], %f13;
	mul.wide.u32 	%rd13, %r37, 4;
	add.s64 	%rd14, %rd2, %rd13;
	ld.global.f32 	%f14, [%rd14];
	st.shared.f32 	[%r9], %f14;
	bar.sync 	0;
	ld.shared.f32 	%f15, [%r6];
	sub.f32 	%f16, %f15, %f1;
	ld.shared.f32 	%f17, [%r8];
	sub.f32 	%f18, %f17, %f2;
	fma.rn.f32 	%f19, %f16, %f18, %f241;
	fma.rn.f32 	%f20, %f16, %f16, %f240;
	fma.rn.f32 	%f21, %f18, %f18, %f239;
	ld.shared.f32 	%f22, [%r6+4];
	sub.f32 	%f23, %f22, %f1;
	ld.shared.f32 	%f24, [%r8+4];
	sub.f32 	%f25, %f24, %f2;
	fma.rn.f32 	%f26, %f23, %f25, %f19;
	fma.rn.f32 	%f27, %f23, %f23, %f20;
	fma.rn.f32 	%f28, %f25, %f25, %f21;
	ld.shared.f32 	%f29, [%r6+8];
	sub.f32 	%f30, %f29, %f1;
	ld.shared.f32 	%f31, [%r8+8];
	sub.f32 	%f32, %f31, %f2;
	fma.rn.f32 	%f33, %f30, %f32, %f26;
	fma.rn.f32 	%f34, %f30, %f30, %f27;
	fma.rn.f32 	%f35, %f32, %f32, %f28;
	ld.shared.f32 	%f36, [%r6+12];
	sub.f32 	%f37, %f36, %f1;
	ld.shared.f32 	%f38, [%r8+12];
	sub.f32 	%f39, %f38, %f2;
	fma.rn.f32 	%f40, %f37, %f39, %f33;
	fma.rn.f32 	%f41, %f37, %f37, %f34;
	fma.rn.f32 	%f42, %f39, %f39, %f35;
	ld.shared.f32 	%f43, [%r6+16];
	sub.f32 	%f44, %f43, %f1;
	ld.shared.f32 	%f45, [%r8+16];
	sub.f32 	%f46, %f45, %f2;
	fma.rn.f32 	%f47, %f44, %f46, %f40;
	fma.rn.f32 	%f48, %f44, %f44, %f41;
	fma.rn.f32 	%f49, %f46, %f46, %f42;
	ld.shared.f32 	%f50, [%r6+20];
	sub.f32 	%f51, %f50, %f1;
	ld.shared.f32 	%f52, [%r8+20];
	sub.f32 	%f53, %f52, %f2;
	fma.rn.f32 	%f54, %f51, %f53, %f47;
	fma.rn.f32 	%f55, %f51, %f51, %f48;
	fma.rn.f32 	%f56, %f53, %f53, %f49;
	ld.shared.f32 	%f57, [%r6+24];
	sub.f32 	%f58, %f57, %f1;
	ld.shared.f32 	%f59, [%r8+24];
	sub.f32 	%f60, %f59, %f2;
	fma.rn.f32 	%f61, %f58, %f60, %f54;
	fma.rn.f32 	%f62, %f58, %f58, %f55;
	fma.rn.f32 	%f63, %f60, %f60, %f56;
	ld.shared.f32 	%f64, [%r6+28];
	sub.f32 	%f65, %f64, %f1;
	ld.shared.f32 	%f66, [%r8+28];
	sub.f32 	%f67, %f66, %f2;
	fma.rn.f32 	%f68, %f65, %f67, %f61;
	fma.rn.f32 	%f69, %f65, %f65, %f62;
	fma.rn.f32 	%f70, %f67, %f67, %f63;
	ld.shared.f32 	%f71, [%r6+32];
	sub.f32 	%f72, %f71, %f1;
	ld.shared.f32 	%f73, [%r8+32];
	sub.f32 	%f74, %f73, %f2;
	fma.rn.f32 	%f75, %f72, %f74, %f68;
	fma.rn.f32 	%f76, %f72, %f72, %f69;
	fma.rn.f32 	%f77, %f74, %f74, %f70;
	ld.shared.f32 	%f78, [%r6+36];
	sub.f32 	%f79, %f78, %f1;
	ld.shared.f32 	%f80, [%r8+36];
	sub.f32 	%f81, %f80, %f2;
	fma.rn.f32 	%f82, %f79, %f81, %f75;
	fma.rn.f32 	%f83, %f79, %f79, %f76;
	fma.rn.f32 	%f84, %f81, %f81, %f77;
	ld.shared.f32 	%f85, [%r6+40];
	sub.f32 	%f86, %f85, %f1;
	ld.shared.f32 	%f87, [%r8+40];
	sub.f32 	%f88, %f87, %f2;
	fma.rn.f32 	%f89, %f86, %f88, %f82;
	fma.rn.f32 	%f90, %f86, %f86, %f83;
	fma.rn.f32 	%f91, %f88, %f88, %f84;
	ld.shared.f32 	%f92, [%r6+44];
	sub.f32 	%f93, %f92, %f1;
	ld.shared.f32 	%f94, [%r8+44];
	sub.f32 	%f95, %f94, %f2;
	fma.rn.f32 	%f96, %f93, %f95, %f89;
	fma.rn.f32 	%f97, %f93, %f93, %f90;
	fma.rn.f32 	%f98, %f95, %f95, %f91;
	ld.shared.f32 	%f99, [%r6+48];
	sub.f32 	%f100, %f99, %f1;
	ld.shared.f32 	%f101, [%r8+48];
	sub.f32 	%f102, %f101, %f2;
	fma.rn.f32 	%f103, %f100, %f102, %f96;
	fma.rn.f32 	%f104, %f100, %f100, %f97;
	fma.rn.f32 	%f105, %f102, %f102, %f98;
	ld.shared.f32 	%f106, [%r6+52];
	sub.f32 	%f107, %f106, %f1;
	ld.shared.f32 	%f108, [%r8+52];
	sub.f32 	%f109, %f108, %f2;
	fma.rn.f32 	%f110, %f107, %f109, %f103;
	fma.rn.f32 	%f111, %f107, %f107, %f104;
	fma.rn.f32 	%f112, %f109, %f109, %f105;
	ld.shared.f32 	%f113, [%r6+56];
	sub.f32 	%f114, %f113, %f1;
	ld.shared.f32 	%f115, [%r8+56];
	sub.f32 	%f116, %f115, %f2;
	fma.rn.f32 	%f117, %f114, %f116, %f110;
	fma.rn.f32 	%f118, %f114, %f114, %f111;
	fma.rn.f32 	%f119, %f116, %f116, %f112;
	ld.shared.f32 	%f120, [%r6+60];
	sub.f32 	%f121, %f120, %f1;
	ld.shared.f32 	%f122, [%r8+60];
	sub.f32 	%f123, %f122, %f2;
	fma.rn.f32 	%f124, %f121, %f123, %f117;
	fma.rn.f32 	%f125, %f121, %f121, %f118;
	fma.rn.f32 	%f126, %f123, %f123, %f119;
	ld.shared.f32 	%f127, [%r6+64];
	sub.f32 	%f128, %f127, %f1;
	ld.shared.f32 	%f129, [%r8+64];
	sub.f32 	%f130, %f129, %f2;
	fma.rn.f32 	%f131, %f128, %f130, %f124;
	fma.rn.f32 	%f132, %f128, %f128, %f125;
	fma.rn.f32 	%f133, %f130, %f130, %f126;
	ld.shared.f32 	%f134, [%r6+68];
	sub.f32 	%f135, %f134, %f1;
	ld.shared.f32 	%f136, [%r8+68];
	sub.f32 	%f137, %f136, %f2;
	fma.rn.f32 	%f138, %f135, %f137, %f131;
	fma.rn.f32 	%f139, %f135, %f135, %f132;
	fma.rn.f32 	%f140, %f137, %f137, %f133;
	ld.shared.f32 	%f141, [%r6+72];
	sub.f32 	%f142, %f141, %f1;
	ld.shared.f32 	%f143, [%r8+72];
	sub.f32 	%f144, %f143, %f2;
	fma.rn.f32 	%f145, %f142, %f144, %f138;
	fma.rn.f32 	%f146, %f142, %f142, %f139;
	fma.rn.f32 	%f147, %f144, %f144, %f140;
	ld.shared.f32 	%f148, [%r6+76];
	sub.f32 	%f149, %f148, %f1;
	ld.shared.f32 	%f150, [%r8+76];
	sub.f32 	%f151, %f150, %f2;
	fma.rn.f32 	%f152, %f149, %f151, %f145;
	fma.rn.f32 	%f153, %f149, %f149, %f146;
	fma.rn.f32 	%f154, %f151, %f151, %f147;
	ld.shared.f32 	%f155, [%r6+80];
	sub.f32 	%f156, %f155, %f1;
	ld.shared.f32 	%f157, [%r8+80];
	sub.f32 	%f158, %f157, %f2;
	fma.rn.f32 	%f159, %f156, %f158, %f152;
	fma.rn.f32 	%f160, %f156, %f156, %f153;
	fma.rn.f32 	%f161, %f158, %f158, %f154;
	ld.shared.f32 	%f162, [%r6+84];
	sub.f32 	%f163, %f162, %f1;
	ld.shared.f32 	%f164, [%r8+84];
	sub.f32 	%f165, %f164, %f2;
	fma.rn.f32 	%f166, %f163, %f165, %f159;
	fma.rn.f32 	%f167, %f163, %f163, %f160;
	fma.rn.f32 	%f168, %f165, %f165, %f161;
	ld.shared.f32 	%f169, [%r6+88];
	sub.f32 	%f170, %f169, %f1;
	ld.shared.f32 	%f171, [%r8+88];
	sub.f32 	%f172, %f171, %f2;
	fma.rn.f32 	%f173, %f170, %f172, %f166;
	fma.rn.f32 	%f174, %f170, %f170, %f167;
	fma.rn.f32 	%f175, %f172, %f172, %f168;
	ld.shared.f32 	%f176, [%r6+92];
	sub.f32 	%f177, %f176, %f1;
	ld.shared.f32 	%f178, [%r8+92];
	sub.f32 	%f179, %f178, %f2;
	fma.rn.f32 	%f180, %f177, %f179, %f173;
	fma.rn.f32 	%f181, %f177, %f177, %f174;
	fma.rn.f32 	%f182, %f179, %f179, %f175;
	ld.shared.f32 	%f183, [%r6+96];
	sub.f32 	%f184, %f183, %f1;
	ld.shared.f32 	%f185, [%r8+96];
	sub.f32 	%f186, %f185, %f2;
	fma.rn.f32 	%f187, %f184, %f186, %f180;
	fma.rn.f32 	%f188, %f184, %f184, %f181;
	fma.rn.f32 	%f189, %f186, %f186, %f182;
	ld.shared.f32 	%f190, [%r6+100];
	sub.f32 	%f191, %f190, %f1;
	ld.shared.f32 	%f192, [%r8+100];
	sub.f32 	%f193, %f192, %f2;
	fma.rn.f32 	%f194, %f191, %f193, %f187;
	fma.rn.f32 	%f195, %f191, %f191, %f188;
	fma.rn.f32 	%f196, %f193, %f193, %f189;
	ld.shared.f32 	%f197, [%r6+104];
	sub.f32 	%f198, %f197, %f1;
	ld.shared.f32 	%f199, [%r8+104];
	sub.f32 	%f200, %f199, %f2;
	fma.rn.f32 	%f201, %f198, %f200, %f194;
	fma.rn.f32 	%f202, %f198, %f198, %f195;
	fma.rn.f32 	%f203, %f200, %f200, %f196;
	ld.shared.f32 	%f204, [%r6+108];
	sub.f32 	%f205, %f204, %f1;
	ld.shared.f32 	%f206, [%r8+108];
	sub.f32 	%f207, %f206, %f2;
	fma.rn.f32 	%f208, %f205, %f207, %f201;
	fma.rn.f32 	%f209, %f205, %f205, %f202;
	fma.rn.f32 	%f210, %f207, %f207, %f203;
	ld.shared.f32 	%f211, [%r6+112];
	sub.f32 	%f212, %f211, %f1;
	ld.shared.f32 	%f213, [%r8+112];
	sub.f32 	%f214, %f213, %f2;
	fma.rn.f32 	%f215, %f212, %f214, %f208;
	fma.rn.f32 	%f216, %f212, %f212, %f209;
	fma.rn.f32 	%f217, %f214, %f214, %f210;
	ld.shared.f32 	%f218, [%r6+116];
	sub.f32 	%f219, %f218, %f1;
	ld.shared.f32 	%f220, [%r8+116];
	sub.f32 	%f221, %f220, %f2;
	fma.rn.f32 	%f222, %f219, %f221, %f215;
	fma.rn.f32 	%f223, %f219, %f219, %f216;
	fma.rn.f32 	%f224, %f221, %f221, %f217;
	ld.shared.f32 	%f225, [%r6+120];
	sub.f32 	%f226, %f225, %f1;
	ld.shared.f32 	%f227, [%r8+120];
	sub.f32 	%f228, %f227, %f2;
	fma.rn.f32 	%f229, %f226, %f228, %f222;
	fma.rn.f32 	%f230, %f226, %f226, %f223;
	fma.rn.f32 	%f231, %f228, %f228, %f224;
	ld.shared.f32 	%f232, [%r6+124];
	sub.f32 	%f233, %f232, %f1;
	ld.shared.f32 	%f234, [%r8+124];
	sub.f32 	%f235, %f234, %f2;
	fma.rn.f32 	%f241, %f233, %f235, %f229;
	fma.rn.f32 	%f240, %f233, %f233, %f230;
	fma.rn.f32 	%f239, %f235, %f235, %f231;
	bar.sync 	0;
	add.s32 	%r38, %r38, 1;
	add.s32 	%r37, %r37, 32;
	add.s32 	%r36, %r36, 32;
	setp.ne.s32 	%p5, %r38, 1;
	@%p5 bra 	$L__BB1_4;
	mul.f32 	%f236, %f240, %f239;
	sqrt.rn.f32 	%f237, %f236;
	div.rn.f32 	%f238, %f241, %f237;
	mad.lo.s32 	%r32, %r5, %r19, %r3;
	mul.wide.u32 	%rd15, %r32, 4;
	add.s64 	%rd16, %rd1, %rd15;
	st.global.f32 	[%rd16], %f238;
	mad.lo.s32 	%r33, %r3, %r19, %r5;
	mul.wide.u32 	%rd17, %r33, 4;
	add.s64 	%rd18, %rd1, %rd17;
	st.global.f32 	[%rd18], %f238;
$L__BB1_6:
	ret;

}


// ===== COMPILED SASS (sm_100) =====

	.target	sm_100

	.elftype	@"ET_EXEC"


//--------------------- .note.nv.tkinfo           --------------------------
	.section	.note.nv.tkinfo,"",@"SHT_NOTE"
	.sectionflags	@"SHF_NOTE_NV_TKINFO"
	.tkinfo
        /*0018*/ 	.word	0x00000002
        /*0030*/ 	.string	""
        /*0030*/ 	.string	"ptxas"
        /*0030*/ 	.string	"Cuda compilation tools, release 13.0, V13.0.88"
        /*0030*/ 	.string	"Build cuda_13.0.r13.0/compiler.36424714_0"
        /*0030*/ 	.string	"-arch sm_100 -m 64 "



//--------------------- .note.nv.cuinfo           --------------------------
	.section	.note.nv.cuinfo,"",@"SHT_NOTE"
	.sectionflags	@"SHF_NOTE_NV_CUINFO"
        /*0018*/ 	.short	0x0002
        /*001a*/ 	.short	0x0064
        /*001c*/ 	.short	0x0082
	.zero		2


//--------------------- .nv.info                  --------------------------
	.section	.nv.info,"",@"SHT_CUDA_INFO"
	.align	4


	//----- nvinfo : EIATTR_REGCOUNT
	.align		4
        /*0000*/ 	.byte	0x04, 0x2f
        /*0002*/ 	.short	(.L_1 - .L_0)
	.align		4
.L_0:
        /*0004*/ 	.word	index@(_Z7get_sumPfS_i)
        /*0008*/ 	.word	0x0000000c


	//----- nvinfo : EIATTR_FRAME_SIZE
	.align		4
.L_1:
        /*000c*/ 	.byte	0x04, 0x11
        /*000e*/ 	.short	(.L_3 - .L_2)
	.align		4
.L_2:
        /*0010*/ 	.word	index@(_Z7get_sumPfS_i)
        /*0014*/ 	.word	0x00000000


	//----- nvinfo : EIATTR_REGCOUNT
	.align		4
.L_3:
        /*0018*/ 	.byte	0x04, 0x2f
        /*001a*/ 	.short	(.L_5 - .L_4)
	.align		4
.L_4:
        /*001c*/ 	.word	index@(_Z4corriiPKfPfS1_)
        /*0020*/ 	.word	0x00000020


	//----- nvinfo : EIATTR_FRAME_SIZE
	.align		4
.L_5:
        /*0024*/ 	.byte	0x04, 0x11
        /*0026*/ 	.short	(.L_7 - .L_6)
	.align		4
.L_6:
        /*0028*/ 	.word	index@($__internal_1_$__cuda_sm3x_div_rn_noftz_f32_slowpath)
        /*002c*/ 	.word	0x00000000


	//----- nvinfo : EIATTR_FRAME_SIZE
	.align		4
.L_7:
        /*0030*/ 	.byte	0x04, 0x11
        /*0032*/ 	.short	(.L_9 - .L_8)
	.align		4
.L_8:
        /*0034*/ 	.word	index@($__internal_0_$__cuda_sm20_sqrt_rn_f32_slowpath)
        /*0038*/ 	.word	0x00000000


	//----- nvinfo : EIATTR_FRAME_SIZE
	.align		4
.L_9:
        /*003c*/ 	.byte	0x04, 0x11
        /*003e*/ 	.short	(.L_11 - .L_10)
	.align		4
.L_10:
        /*0040*/ 	.word	index@(_Z4corriiPKfPfS1_)
        /*0044*/ 	.word	0x00000000


	//----- nvinfo : EIATTR_MIN_STACK_SIZE
	.align		4
.L_11:
        /*0048*/ 	.byte	0x04, 0x12
        /*004a*/ 	.short	(.L_13 - .L_12)
	.align		4
.L_12:
        /*004c*/ 	.word	index@(_Z4corriiPKfPfS1_)
        /*0050*/ 	.word	0x00000000


	//----- nvinfo : EIATTR_MIN_STACK_SIZE
	.align		4
.L_13:
        /*0054*/ 	.byte	0x04, 0x12
        /*0056*/ 	.short	(.L_15 - .L_14)
	.align		4
.L_14:
        /*0058*/ 	.word	index@(_Z7get_sumPfS_i)
        /*005c*/ 	.word	0x00000000
.L_15:


//--------------------- .nv.compat                --------------------------
	.section	.nv.compat,"",@"SHT_CUDA_COMPAT_INFO"
	.align	4
        /*0000*/ 	.byte	0x02, 0x09, 0x00, 0x00, 0x02, 0x02, 0x01, 0x00, 0x02, 0x05, 0x05, 0x00, 0x03, 0x07, 0x01, 0x01
        /*0010*/ 	.byte	0x02, 0x03, 0x00, 0x00, 0x02, 0x06, 0x01, 0x00, 0x04, 0x0b, 0x08, 0x00, 0x01, 0x00, 0x00, 0x00
        /*0020*/ 	.byte	0x00, 0x00, 0x00, 0x00


//--------------------- .nv.info._Z4corriiPKfPfS1_ --------------------------
	.section	.nv.info._Z4corriiPKfPfS1_,"",@"SHT_CUDA_INFO"
	.sectionflags	@""
	.align	4


	//----- nvinfo : EIATTR_CUDA_API_VERSION
	.align		4
        /*0000*/ 	.byte	0x04, 0x37
        /*0002*/ 	.short	(.L_17 - .L_16)
.L_16:
        /*0004*/ 	.word	0x00000082


	//----- nvinfo : EIATTR_KPARAM_INFO
	.align		4
.L_17:
        /*0008*/ 	.byte	0x04, 0x17
        /*000a*/ 	.short	(.L_19 - .L_18)
.L_18:
        /*000c*/ 	.word	0x00000000
        /*0010*/ 	.short	0x0004
        /*0012*/ 	.short	0x0018
        /*0014*/ 	.byte	0x00, 0xf5, 0x21, 0x00


	//----- nvinfo : EIATTR_KPARAM_INFO
	.align		4
.L_19:
        /*0018*/ 	.byte	0x04, 0x17
        /*001a*/ 	.short	(.L_21 - .L_20)
.L_20:
        /*001c*/ 	.word	0x00000000
        /*0020*/ 	.short	0x0003
        /*0022*/ 	.short	0x0010
        /*0024*/ 	.byte	0x00, 0xf5, 0x21, 0x00


	//----- nvinfo : EIATTR_KPARAM_INFO
	.align		4
.L_21:
        /*0028*/ 	.byte	0x04, 0x17
        /*002a*/ 	.short	(.L_23 - .L_22)
.L_22:
        /*002c*/ 	.word	0x00000000
        /*0030*/ 	.short	0x0002
        /*0032*/ 	.short	0x0008
        /*0034*/ 	.byte	0x00, 0xf5, 0x21, 0x00


	//----- nvinfo : EIATTR_KPARAM_INFO
	.align		4
.L_23:
        /*0038*/ 	.byte	0x04, 0x17
        /*003a*/ 	.short	(.L_25 - .L_24)
.L_24:
        /*003c*/ 	.word	0x00000000
        /*0040*/ 	.short	0x0001
        /*0042*/ 	.short	0x0004
        /*0044*/ 	.byte	0x00, 0xf0, 0x11, 0x00


	//----- nvinfo : EIATTR_KPARAM_INFO
	.align		4
.L_25:
        /*0048*/ 	.byte	0x04, 0x17
        /*004a*/ 	.short	(.L_27 - .L_26)
.L_26:
        /*004c*/ 	.word	0x00000000
        /*0050*/ 	.short	0x0000
        /*0052*/ 	.short	0x0000
        /*0054*/ 	.byte	0x00, 0xf0, 0x11, 0x00


	//----- nvinfo : EIATTR_SPARSE_MMA_MASK
	.align		4
.L_27:
        /*0058*/ 	.byte	0x03, 0x50
        /*005a*/ 	.short	0x0000


	//----- nvinfo : EIATTR_MAXREG_COUNT
	.align		4
        /*005c*/ 	.byte	0x03, 0x1b
        /*005e*/ 	.short	0x00ff


	//----- nvinfo : EIATTR_NUM_BARRIERS
	.align		4
        /*0060*/ 	.byte	0x02, 0x4c
        /*0062*/ 	.byte	0x01
	.zero		1


	//----- nvinfo : EIATTR_MERCURY_ISA_VERSION
	.align		4
        /*0064*/ 	.byte	0x03, 0x5f
        /*0066*/ 	.short	0x0101


	//----- nvinfo : EIATTR_VRC_CTA_INIT_COUNT
	.align		4
        /*0068*/ 	.byte	0x02, 0x4a
	.zero		1
	.zero		1


	//----- nvinfo : EIATTR_EXIT_INSTR_OFFSETS
	.align		4
        /*006c*/ 	.byte	0x04, 0x1c
        /*006e*/ 	.short	(.L_29 - .L_28)


	//   ....[0]....
.L_28:
        /*0070*/ 	.word	0x000000d0


	//   ....[1]....
        /*0074*/ 	.word	0x00000150


	//   ....[2]....
        /*0078*/ 	.word	0x000013f0


	//----- nvinfo : EIATTR_CRS_STACK_SIZE
	.align		4
.L_29:
        /*007c*/ 	.byte	0x04, 0x1e
        /*007e*/ 	.short	(.L_31 - .L_30)
.L_30:
        /*0080*/ 	.word	0x00000000


	//----- nvinfo : EIATTR_CBANK_PARAM_SIZE
	.align		4
.L_31:
        /*0084*/ 	.byte	0x03, 0x19
        /*0086*/ 	.short	0x0020


	//----- nvinfo : EIATTR_PARAM_CBANK
	.align		4
        /*0088*/ 	.byte	0x04, 0x0a
        /*008a*/ 	.short	(.L_33 - .L_32)
	.align		4
.L_32:
        /*008c*/ 	.word	index@(.nv.constant0._Z4corriiPKfPfS1_)
        /*0090*/ 	.short	0x0380
        /*0092*/ 	.short	0x0020


	//----- nvinfo : EIATTR_SW_WAR
	.align		4
.L_33:
        /*0094*/ 	.byte	0x04, 0x36
        /*0096*/ 	.short	(.L_35 - .L_34)
.L_34:
        /*0098*/ 	.word	0x00000008
.L_35:


//--------------------- .nv.info._Z7get_sumPfS_i  --------------------------
	.section	.nv.info._Z7get_sumPfS_i,"",@"SHT_CUDA_INFO"
	.sectionflags	@""
	.align	4


	//----- nvinfo : EIATTR_CUDA_API_VERSION
	.align		4
        /*0000*/ 	.byte	0x04, 0x37
        /*0002*/ 	.short	(.L_37 - .L_36)
.L_36:
        /*0004*/ 	.word	0x00000082


	//----- nvinfo : EIATTR_KPARAM_INFO
	.align		4
.L_37:
        /*0008*/ 	.byte	0x04, 0x17
        /*000a*/ 	.short	(.L_39 - .L_38)
.L_38:
        /*000c*/ 	.word	0x00000000
        /*0010*/ 	.short	0x0002
        /*0012*/ 	.short	0x0010
        /*0014*/ 	.byte	0x00, 0xf0, 0x11, 0x00


	//----- nvinfo : EIATTR_KPARAM_INFO
	.align		4
.L_39:
        /*0018*/ 	.byte	0x04, 0x17
        /*001a*/ 	.short	(.L_41 - .L_40)
.L_40:
        /*001c*/ 	.word	0x00000000
        /*0020*/ 	.short	0x0001
        /*0022*/ 	.short	0x0008
        /*0024*/ 	.byte	0x00, 0xf5, 0x21, 0x00


	//----- nvinfo : EIATTR_KPARAM_INFO
	.align		4
.L_41:
        /*0028*/ 	.byte	0x04, 0x17
        /*002a*/ 	.short	(.L_43 - .L_42)
.L_42:
        /*002c*/ 	.word	0x00000000
        /*0030*/ 	.short	0x0000
        /*0032*/ 	.short	0x0000
        /*0034*/ 	.byte	0x00, 0xf5, 0x21, 0x00


	//----- nvinfo : EIATTR_SPARSE_MMA_MASK
	.align		4
.L_43:
        /*0038*/ 	.byte	0x03, 0x50
        /*003a*/ 	.short	0x0000


	//----- nvinfo : EIATTR_MAXREG_COUNT
	.align		4
        /*003c*/ 	.byte	0x03, 0x1b
        /*003e*/ 	.short	0x00ff


	//----- nvinfo : EIATTR_NUM_BARRIERS
	.align		4
        /*0040*/ 	.byte	0x02, 0x4c
        /*0042*/ 	.byte	0x01
	.zero		1


	//----- nvinfo : EIATTR_MERCURY_ISA_VERSION
	.align		4
        /*0044*/ 	.byte	0x03, 0x5f
        /*0046*/ 	.short	0x0101


	//----- nvinfo : EIATTR_VRC_CTA_INIT_COUNT
	.align		4
        /*0048*/ 	.byte	0x02, 0x4a
	.zero		1
	.zero		1


	//----- nvinfo : EIATTR_EXIT_INSTR_OFFSETS
	.align		4
        /*004c*/ 	.byte	0x04, 0x1c
        /*004e*/ 	.short	(.L_45 - .L_44)


	//   ....[0]....
.L_44:
        /*0050*/ 	.word	0x00000530


	//   ....[1]....
        /*0054*/ 	.word	0x000005c0


	//----- nvinfo : EIATTR_CBANK_PARAM_SIZE
	.align		4
.L_45:
        /*0058*/ 	.byte	0x03, 0x19
        /*005a*/ 	.short	0x0014


	//----- nvinfo : EIATTR_PARAM_CBANK
	.align		4
        /*005c*/ 	.byte	0x04, 0x0a
        /*005e*/ 	.short	(.L_47 - .L_46)
	.align		4
.L_46:
        /*0060*/ 	.word	index@(.nv.constant0._Z7get_sumPfS_i)
        /*0064*/ 	.short	0x0380
        /*0066*/ 	.short	0x0014


	//----- nvinfo : EIATTR_SW_WAR
	.align		4
.L_47:
        /*0068*/ 	.byte	0x04, 0x36
        /*006a*/ 	.short	(.L_49 - .L_48)
.L_48:
        /*006c*/ 	.word	0x00000008
.L_49:


//--------------------- .nv.callgraph             --------------------------
	.section	.nv.callgraph,"",@"SHT_CUDA_CALLGRAPH"
	.align	4
	.sectionentsize	8
	.align		4
        /*0000*/ 	.word	0x00000000
	.align		4
        /*0004*/ 	.word	0xffffffff
	.align		4
        /*0008*/ 	.word	0x00000000
	.align		4
        /*000c*/ 	.word	0xfffffffe
	.align		4
        /*0010*/ 	.word	0x00000000
	.align		4
        /*0014*/ 	.word	0xfffffffd
	.align		4
        /*0018*/ 	.word	0x00000000
	.align		4
        /*001c*/ 	.word	0xfffffffc


//--------------------- .text._Z4corriiPKfPfS1_   --------------------------
	.section	.text._Z4corriiPKfPfS1_,"ax",@progbits
	.align	128
        .global         _Z4corriiPKfPfS1_
        .type           _Z4corriiPKfPfS1_,@function
        .size           _Z4corriiPKfPfS1_,(.L_x_25 - _Z4corriiPKfPfS1_)
        .other          _Z4corriiPKfPfS1_,@"STO_CUDA_ENTRY STV_DEFAULT"
_Z4corriiPKfPfS1_:
.text._Z4corriiPKfPfS1_:
[----:B------:R-:W-:Y:S01]  /*0000*/  LDC R1, c[0x0][0x37c] ;  /* 0x0000df00ff017b82 */ /* 0x000fe20000000800 */
[----:B------:R-:W0:Y:S07]  /*0010*/  S2R R21, SR_TID.X ;  /* 0x0000000000157919 */ /* 0x000e2e0000002100 */
[----:B------:R-:W0:Y:S01]  /*0020*/  LDC R2, c[0x0][0x360] ;  /* 0x0000d800ff027b82 */ /* 0x000e220000000800 */
[----:B------:R-:W1:Y:S01]  /*0030*/  LDCU UR6, c[0x0][0x380] ;  /* 0x00007000ff0677ac */ /* 0x000e620008000800 */
[----:B------:R-:W2:Y:S06]  /*0040*/  S2R R20, SR_TID.Y ;  /* 0x0000000000147919 */ /* 0x000eac0000002200 */
[----:B------:R-:W0:Y:S08]  /*0050*/  S2UR UR4, SR_CTAID.X ;  /* 0x00000000000479c3 */ /* 0x000e300000002500 */
[----:B------:R-:W2:Y:S08]  /*0060*/  S2UR UR5, SR_CTAID.Y ;  /* 0x00000000000579c3 */ /* 0x000eb00000002600 */
[----:B------:R-:W2:Y:S01]  /*0070*/  LDC R3, c[0x0][0x364] ;  /* 0x0000d900ff037b82 */ /* 0x000ea20000000800 */
[----:B0-----:R-:W-:-:S02]  /*0080*/  IMAD R27, R2, UR4, R21 ;  /* 0x00000004021b7c24 */ /* 0x001fc4000f8e0215 */
[----:B--2---:R-:W-:-:S05]  /*0090*/  IMAD R26, R3, UR5, R20 ;  /* 0x00000005031a7c24 */ /* 0x004fca000f8e0214 */
[----:B------:R-:W-:Y:S02]  /*00a0*/  ISETP.GT.AND P0, PT, R26, R27, PT ;  /* 0x0000001b1a00720c */ /* 0x000fe40003f04270 */
[----:B------:R-:W-:-:S04]  /*00b0*/  VIMNMX R0, PT, PT, R27, R26, !PT ;  /* 0x0000001a1b007248 */ /* 0x000fc80007fe0100 */
[----:B-1----:R-:W-:-:S13]  /*00c0*/  ISETP.GE.OR P0, PT, R0, UR6, P0 ;  /* 0x0000000600007c0c */ /* 0x002fda0008706670 */
[----:B------:R-:W-:Y:S05]  /*00d0*/  @P0 EXIT ;  /* 0x000000000000094d */ /* 0x000fea0003800000 */
[----:B------:R-:W-:Y:S01]  /*00e0*/  ISETP.NE.AND P0, PT, R27, R26, PT ;  /* 0x0000001a1b00720c */ /* 0x000fe20003f05270 */
[----:B------:R-:W0:-:S12]  /*00f0*/  LDCU.64 UR8, c[0x0][0x358] ;  /* 0x00006b00ff0877ac */ /* 0x000e180008000a00 */
[----:B------:R-:W1:Y:S01]  /*0100*/  @!P0 LDC.64 R4, c[0x0][0x390] ;  /* 0x0000e400ff048b82 */ /* 0x000e620000000a00 */
[----:B------:R-:W-:Y:S01]  /*0110*/  @!P0 IMAD R3, R27, UR6, R27 ;  /* 0x000000061b038c24 */ /* 0x000fe2000f8e021b */
[----:B------:R-:W-:-:S03]  /*0120*/  @!P0 MOV R7, 0x3f800000 ;  /* 0x3f80000000078802 */ /* 0x000fc60000000f00 */
[----:B-1----:R-:W-:-:S05]  /*0130*/  @!P0 IMAD.WIDE.U32 R4, R3, 0x4, R4 ;  /* 0x0000000403048825 */ /* 0x002fca00078e0004 */
[----:B0-----:R0:W-:Y:S01]  /*0140*/  @!P0 STG.E desc[UR8][R4.64], R7 ;  /* 0x0000000704008986 */ /* 0x0011e2000c101908 */
[----:B------:R-:W-:Y:S05]  /*0150*/  @!P0 EXIT ;  /* 0x000000000000894d */ /* 0x000fea0003800000 */
[----:B0-----:R-:W0:Y:S01]  /*0160*/  LDC.64 R4, c[0x0][0x398] ;  /* 0x0000e600ff047b82 */ /* 0x001e220000000a00 */
[----:B------:R-:W1:Y:S01]  /*0170*/  LDCU UR4, c[0x0][0x384] ;  /* 0x00007080ff0477ac */ /* 0x000e620008000800 */
[----:B0-----:R-:W-:-:S05]  /*0180*/  IMAD.WIDE.U32 R4, R27, 0x4, R4 ;  /* 0x000000041b047825 */ /* 0x001fca00078e0004 */
[----:B------:R-:W2:Y:S01]  /*0190*/  LDG.E R0, desc[UR8][R4.64] ;  /* 0x0000000804007981 */ /* 0x000ea2000c1e1900 */
[----:B-1----:R-:W-:Y:S01]  /*01a0*/  I2FP.F32.S32 R3, UR4 ;  /* 0x0000000400037c45 */ /* 0x002fe20008201400 */
[----:B------:R-:W-:Y:S03]  /*01b0*/  BSSY.RECONVERGENT B0, `(.L_x_0) ;  /* 0x000000c000007945 */ /* 0x000fe60003800200 */
[----:B------:R-:W0:Y:S02]  /*01c0*/  MUFU.RCP R6, R3 ;  /* 0x0000000300067308 */ /* 0x000e240000001000 */
[----:B0-----:R-:W-:-:S04]  /*01d0*/  FFMA R7, -R3, R6, 1 ;  /* 0x3f80000003077423 */ /* 0x001fc80000000106 */
[----:B------:R-:W-:Y:S02]  /*01e0*/  FFMA R7, R6, R7, R6 ;  /* 0x0000000706077223 */ /* 0x000fe40000000006 */
[----:B--2---:R-:W0:Y:S02]  /*01f0*/  FCHK P0, R0, R3 ;  /* 0x0000000300007302 */ /* 0x004e240000000000 */
[----:B------:R-:W-:-:S04]  /*0200*/  FFMA R6, R0, R7, RZ ;  /* 0x0000000700067223 */ /* 0x000fc800000000ff */
[----:B------:R-:W-:-:S04]  /*0210*/  FFMA R25, -R3, R6, R0 ;  /* 0x0000000603197223 */ /* 0x000fc80000000100 */
[----:B------:R-:W-:Y:S01]  /*0220*/  FFMA R25, R7, R25, R6 ;  /* 0x0000001907197223 */ /* 0x000fe20000000006 */
[----:B0-----:R-:W-:Y:S06]  /*0230*/  @!P0 BRA `(.L_x_1) ;  /* 0x00000000000c8947 */ /* 0x001fec0003800000 */
[----:B------:R-:W-:-:S07]  /*0240*/  MOV R4, 0x260 ;  /* 0x0000026000047802 */ /* 0x000fce0000000f00 */
[----:B------:R-:W-:Y:S05]  /*0250*/  CALL.REL.NOINC `($__internal_1_$__cuda_sm3x_div_rn_noftz_f32_slowpath) ;  /* 0x0000001000c47944 */ /* 0x000fea0003c00000 */
[----:B------:R-:W-:-:S07]  /*0260*/  MOV R25, R0 ;  /* 0x0000000000197202 */ /* 0x000fce0000000f00 */
.L_x_1:
[----:B------:R-:W-:Y:S05]  /*0270*/  BSYNC.RECONVERGENT B0 ;  /* 0x0000000000007941 */ /* 0x000fea0003800200 */
.L_x_0:
[----:B------:R-:W0:Y:S02]  /*0280*/  LDC.64 R4, c[0x0][0x398] ;  /* 0x0000e600ff047b82 */ /* 0x000e240000000a00 */
[----:B0-----:R-:W-:-:S05]  /*0290*/  IMAD.WIDE.U32 R4, R26, 0x4, R4 ;  /* 0x000000041a047825 */ /* 0x001fca00078e0004 */
[----:B------:R-:W2:Y:S01]  /*02a0*/  LDG.E R0, desc[UR8][R4.64] ;  /* 0x0000000804007981 */ /* 0x000ea2000c1e1900 */
[----:B------:R-:W0:Y:S01]  /*02b0*/  MUFU.RCP R24, R3 ;  /* 0x0000000300187308 */ /* 0x000e220000001000 */
[----:B------:R-:W-:Y:S01]  /*02c0*/  BSSY.RECONVERGENT B0, `(.L_x_2) ;  /* 0x000000b000007945 */ /* 0x000fe20003800200 */
        /* <DEDUP_REMOVED lines=10> */
.L_x_3:
[----:B------:R-:W-:Y:S05]  /*0370*/  BSYNC.RECONVERGENT B0 ;  /* 0x0000000000007941 */ /* 0x000fea0003800200 */
.L_x_2:
[----:B------:R-:W0:Y:S01]  /*0380*/  I2F.U32.RP R0, R2 ;  /* 0x0000000200007306 */ /* 0x000e220000209000 */
[----:B------:R-:W1:Y:S01]  /*0390*/  LDC R8, c[0x0][0x384] ;  /* 0x0000e100ff087b82 */ /* 0x000e620000000800 */
[----:B------:R-:W-:Y:S01]  /*03a0*/  ISETP.NE.U32.AND P2, PT, R2, RZ, PT ;  /* 0x000000ff0200720c */ /* 0x000fe20003f45070 */
[----:B------:R-:W-:Y:S01]  /*03b0*/  UMOV UR4, 0x400 ;  /* 0x0000040000047882 */ /* 0x000fe20000000000 */
[----:B------:R-:W-:Y:S01]  /*03c0*/  HFMA2 R10, -RZ, RZ, 0, 0 ;  /* 0x00000000ff0a7431 */ /* 0x000fe200000001ff */
[----:B------:R-:W-:-:S04]  /*03d0*/  UIADD3 UR5, UPT, UPT, UR4, 0x1000, URZ ;  /* 0x0000100004057890 */ /* 0x000fc8000fffe0ff */
[----:B------:R-:W2:Y:S01]  /*03e0*/  S2UR UR6, SR_CgaCtaId ;  /* 0x00000000000679c3 */ /* 0x000ea20000008800 */
[----:B0-----:R-:W0:Y:S02]  /*03f0*/  MUFU.RCP R0, R0 ;  /* 0x0000000000007308 */ /* 0x001e240000001000 */
[----:B0-----:R-:W-:Y:S01]  /*0400*/  IADD3 R4, PT, PT, R0, 0xffffffe, RZ ;  /* 0x0ffffffe00047810 */ /* 0x001fe20007ffe0ff */
[----:B--2---:R-:W-:Y:S02]  /*0410*/  ULEA UR4, UR6, UR4, 0x18 ;  /* 0x0000000406047291 */ /* 0x004fe4000f8ec0ff */
[----:B------:R-:W-:-:S03]  /*0420*/  ULEA UR5, UR6, UR5, 0x18 ;  /* 0x0000000506057291 */ /* 0x000fc6000f8ec0ff */
[----:B------:R0:W2:Y:S01]  /*0430*/  F2I.FTZ.U32.TRUNC.NTZ R5, R4 ;  /* 0x0000000400057305 */ /* 0x0000a2000021f000 */
[----:B------:R-:W-:-:S04]  /*0440*/  LEA R23, R21, UR4, 0x7 ;  /* 0x0000000415177c11 */ /* 0x000fc8000f8e38ff */
[----:B------:R-:W-:Y:S01]  /*0450*/  LEA R22, R20, R23, 0x2 ;  /* 0x0000001714167211 */ /* 0x000fe200078e10ff */
[----:B0-----:R-:W-:Y:S01]  /*0460*/  HFMA2 R4, -RZ, RZ, 0, 0 ;  /* 0x00000000ff047431 */ /* 0x001fe200000001ff */
[----:B--2---:R-:W-:-:S05]  /*0470*/  IADD3 R3, PT, PT, RZ, -R5, RZ ;  /* 0x80000005ff037210 */ /* 0x004fca0007ffe0ff */
[----:B------:R-:W-:-:S04]  /*0480*/  IMAD R3, R3, R2, RZ ;  /* 0x0000000203037224 */ /* 0x000fc800078e02ff */
[----:B------:R-:W-:Y:S01]  /*0490*/  IMAD.HI.U32 R6, R5, R3, R4 ;  /* 0x0000000305067227 */ /* 0x000fe200078e0004 */
[----:B-1----:R-:W-:Y:S02]  /*04a0*/  IADD3 R3, PT, PT, R2, -0x1, R8 ;  /* 0xffffffff02037810 */ /* 0x002fe40007ffe008 */
[----:B------:R-:W-:Y:S02]  /*04b0*/  MOV R5, RZ ;  /* 0x000000ff00057202 */ /* 0x000fe40000000f00 */
[----:B------:R-:W-:Y:S01]  /*04c0*/  MOV R4, RZ ;  /* 0x000000ff00047202 */ /* 0x000fe20000000f00 */
[----:B------:R-:W-:-:S05]  /*04d0*/  IMAD.HI.U32 R6, R6, R3, RZ ;  /* 0x0000000306067227 */ /* 0x000fca00078e00ff */
[----:B------:R-:W-:-:S05]  /*04e0*/  IADD3 R0, PT, PT, -R6, RZ, RZ ;  /* 0x000000ff06007210 */ /* 0x000fca0007ffe1ff */
[----:B------:R-:W-:Y:S02]  /*04f0*/  IMAD R3, R2, R0, R3 ;  /* 0x0000000002037224 */ /* 0x000fe400078e0203 */
[----:B------:R-:W-:-:S03]  /*0500*/  IMAD R0, R26, R8, R21 ;  /* 0x000000081a007224 */ /* 0x000fc600078e0215 */
[----:B------:R-:W-:-:S13]  /*0510*/  ISETP.GE.U32.AND P0, PT, R3, R2, PT ;  /* 0x000000020300720c */ /* 0x000fda0003f06070 */
[-C--:B------:R-:W-:Y:S02]  /*0520*/  @P0 IADD3 R3, PT, PT, R3, -R2.reuse, RZ ;  /* 0x8000000203030210 */ /* 0x080fe40007ffe0ff */
[----:B------:R-:W-:Y:S02]  /*0530*/  @P0 IADD3 R6, PT, PT, R6, 0x1, RZ ;  /* 0x0000000106060810 */ /* 0x000fe40007ffe0ff */
[----:B------:R-:W-:-:S13]  /*0540*/  ISETP.GE.U32.AND P1, PT, R3, R2, PT ;  /* 0x000000020300720c */ /* 0x000fda0003f26070 */
[----:B------:R-:W-:Y:S02]  /*0550*/  @P1 IADD3 R6, PT, PT, R6, 0x1, RZ ;  /* 0x0000000106061810 */ /* 0x000fe40007ffe0ff */
[----:B------:R-:W-:Y:S01]  /*0560*/  @!P2 LOP3.LUT R6, RZ, R2, RZ, 0x33, !PT ;  /* 0x00000002ff06a212 */ /* 0x000fe200078e33ff */
[----:B------:R-:W-:Y:S01]  /*0570*/  IMAD R2, R27, R8, R21 ;  /* 0x000000081b027224 */ /* 0x000fe200078e0215 */
[----:B------:R-:W-:Y:S02]  /*0580*/  LEA R21, R21, UR5, 0x7 ;  /* 0x0000000515157c11 */ /* 0x000fe4000f8e38ff */
[----:B------:R-:W-:Y:S02]  /*0590*/  IADD3 R3, PT, PT, -R6, RZ, RZ ;  /* 0x000000ff06037210 */ /* 0x000fe40007ffe1ff */
[----:B------:R-:W-:-:S07]  /*05a0*/  LEA R20, R20, R21, 0x2 ;  /* 0x0000001514147211 */ /* 0x000fce00078e10ff */
.L_x_4:
[----:B------:R-:W0:Y:S02]  /*05b0*/  LDC.64 R8, c[0x0][0x388] ;  /* 0x0000e200ff087b82 */ /* 0x000e240000000a00 */
[----:B0-----:R-:W-:-:S04]  /*05c0*/  IMAD.WIDE.U32 R6, R2, 0x4, R8 ;  /* 0x0000000402067825 */ /* 0x001fc800078e0008 */
[----:B------:R-:W-:Y:S02]  /*05d0*/  IMAD.WIDE.U32 R8, R0, 0x4, R8 ;  /* 0x0000000400087825 */ /* 0x000fe400078e0008 */
[----:B------:R-:W2:Y:S04]  /*05e0*/  LDG.E R7, desc[UR8][R6.64] ;  /* 0x0000000806077981 */ /* 0x000ea8000c1e1900 */
[----:B------:R-:W3:Y:S01]  /*05f0*/  LDG.E R9, desc[UR8][R8.64] ;  /* 0x0000000808097981 */ /* 0x000ee2000c1e1900 */
[----:B------:R-:W-:Y:S01]  /*0600*/  IADD3 R3, PT, PT, R3, 0x1, RZ ;  /* 0x0000000103037810 */ /* 0x000fe20007ffe0ff */
[----:B------:R-:W-:Y:S05]  /*0610*/  WARPSYNC.ALL ;  /* 0x0000000000007948 */ /* 0x000fea0003800000 */
[----:B------:R-:W-:-:S02]  /*0620*/  ISETP.NE.AND P0, PT, R3, 0x1, PT ;  /* 0x000000010300780c */ /* 0x000fc40003f05270 */
[----:B------:R-:W-:Y:S02]  /*0630*/  IADD3 R0, PT, PT, R0, 0x20, RZ ;  /* 0x0000002000007810 */ /* 0x000fe40007ffe0ff */
[----:B------:R-:W-:Y:S01]  /*0640*/  IADD3 R2, PT, PT, R2, 0x20, RZ ;  /* 0x0000002002027810 */ /* 0x000fe20007ffe0ff */
[----:B--2---:R-:W-:Y:S04]  /*0650*/  STS [R22], R7 ;  /* 0x0000000716007388 */ /* 0x004fe80000000800 */
[----:B---3--:R-:W-:Y:S01]  /*0660*/  STS [R20], R9 ;  /* 0x0000000914007388 */ /* 0x008fe20000000800 */
[----:B------:R-:W-:Y:S06]  /*0670*/  BAR.SYNC.DEFER_BLOCKING 0x0 ;  /* 0x0000000000007b1d */ /* 0x000fec0000010000 */
[----:B------:R-:W0:Y:S04]  /*0680*/  LDS.128 R12, [R23] ;  /* 0x00000000170c7984 */ /* 0x000e280000000c00 */
[----:B------:R-:W1:Y:S01]  /*0690*/  LDS.128 R16, [R21] ;  /* 0x0000000015107984 */ /* 0x000e620000000c00 */
[----:B0-----:R-:W-:Y:S01]  /*06a0*/  FADD R11, R12, -R25 ;  /* 0x800000190c0b7221 */ /* 0x001fe20000000000 */
[C---:B------:R-:W-:Y:S01]  /*06b0*/  FADD R29, -R25.reuse, R13 ;  /* 0x0000000d191d7221 */ /* 0x040fe20000000100 */
[----:B------:R-:W-:Y:S01]  /*06c0*/  FADD R15, -R25, R15 ;  /* 0x0000000f190f7221 */ /* 0x000fe20000000100 */
[----:B-1----:R-:W-:Y:S01]  /*06d0*/  FADD R16, R16, -R24 ;  /* 0x8000001810107221 */ /* 0x002fe20000000000 */
[C---:B------:R-:W-:Y:S01]  /*06e0*/  FFMA R12, R11.reuse, R11, R10 ;  /* 0x0000000b0b0c7223 */ /* 0x040fe2000000000a */
[C---:B------:R-:W-:Y:S01]  /*06f0*/  FADD R18, -R24.reuse, R18 ;  /* 0x0000001218127221 */ /* 0x040fe20000000100 */
[C---:B------:R-:W-:Y:S01]  /*0700*/  FADD R19, -R24.reuse, R19 ;  /* 0x0000001318137221 */ /* 0x040fe20000000100 */
[-C--:B------:R-:W-:Y:S01]  /*0710*/  FFMA R13, R11, R16.reuse, R4 ;  /* 0x000000100b0d7223 */ /* 0x080fe20000000004 */
[----:B------:R-:W-:Y:S01]  /*0720*/  FADD R4, -R24, R17 ;  /* 0x0000001118047221 */ /* 0x000fe20000000100 */
[----:B------:R-:W-:Y:S01]  /*0730*/  FFMA R16, R16, R16, R5 ;  /* 0x0000001010107223 */ /* 0x000fe20000000005 */
[----:B------:R-:W0:Y:S01]  /*0740*/  LDS.128 R8, [R21+0x10] ;  /* 0x0000100015087984 */ /* 0x000e220000000c00 */
[C---:B------:R-:W-:Y:S01]  /*0750*/  FFMA R12, R29.reuse, R29, R12 ;  /* 0x0000001d1d0c7223 */ /* 0x040fe2000000000c */
[-C--:B------:R-:W-:Y:S01]  /*0760*/  FFMA R13, R29, R4.reuse, R13 ;  /* 0x000000041d0d7223 */ /* 0x080fe2000000000d */
[----:B------:R-:W-:Y:S01]  /*0770*/  FFMA R16, R4, R4, R16 ;  /* 0x0000000404107223 */ /* 0x000fe20000000010 */
[----:B------:R-:W-:Y:S01]  /*0780*/  FADD R17, -R25, R14 ;  /* 0x0000000e19117221 */ /* 0x000fe20000000100 */
[----:B------:R-:W1:Y:S02]  /*0790*/  LDS.128 R4, [R23+0x10] ;  /* 0x0000100017047984 */ /* 0x000e640000000c00 */
[-C--:B------:R-:W-:Y:S01]  /*07a0*/  FFMA R16, R18, R18.reuse, R16 ;  /* 0x0000001212107223 */ /* 0x080fe20000000010 */
[C---:B------:R-:W-:Y:S01]  /*07b0*/  FFMA R12, R17.reuse, R17, R12 ;  /* 0x00000011110c7223 */ /* 0x040fe2000000000c */
[----:B------:R-:W-:-:S02]  /*07c0*/  FFMA R14, R17, R18, R13 ;  /* 0x00000012110e7223 */ /* 0x000fc4000000000d */
[----:B------:R-:W-:Y:S01]  /*07d0*/  FFMA R16, R19, R19, R16 ;  /* 0x0000001313107223 */ /* 0x000fe20000000010 */
[C---:B------:R-:W-:Y:S01]  /*07e0*/  FFMA R12, R15.reuse, R15, R12 ;  /* 0x0000000f0f0c7223 */ /* 0x040fe2000000000c */
[----:B------:R-:W-:Y:S01]  /*07f0*/  FFMA R14, R15, R19, R14 ;  /* 0x000000130f0e7223 */ /* 0x000fe2000000000e */
[----:B0-----:R-:W-:Y:S01]  /*0800*/  FADD R15, R8, -R24 ;  /* 0x80000018080f7221 */ /* 0x001fe20000000000 */
[C---:B------:R-:W-:Y:S01]  /*0810*/  FADD R9, -R24.reuse, R9 ;  /* 0x0000000918097221 */ /* 0x040fe20000000100 */
[C---:B------:R-:W-:Y:S01]  /*0820*/  FADD R10, -R24.reuse, R10 ;  /* 0x0000000a180a7221 */ /* 0x040fe20000000100 */
[----:B------:R-:W-:Y:S01]  /*0830*/  FADD R11, -R24, R11 ;  /* 0x0000000b180b7221 */ /* 0x000fe20000000100 */
[----:B------:R-:W-:Y:S01]  /*0840*/  FFMA R8, R15, R15, R16 ;  /* 0x0000000f0f087223 */ /* 0x000fe20000000010 */
[----:B-1----:R-:W-:Y:S01]  /*0850*/  FADD R13, R4, -R25 ;  /* 0x80000019040d7221 */ /* 0x002fe20000000000 */
[----:B------:R-:W-:Y:S01]  /*0860*/  FADD R5, -R25, R5 ;  /* 0x0000000519057221 */ /* 0x000fe20000000100 */
[----:B------:R-:W0:Y:S01]  /*0870*/  LDS.128 R16, [R21+0x20] ;  /* 0x0000200015107984 */ /* 0x000e220000000c00 */
[----:B------:R-:W-:Y:S01]  /*0880*/  FFMA R8, R9, R9, R8 ;  /* 0x0000000909087223 */ /* 0x000fe20000000008 */
[C---:B------:R-:W-:Y:S01]  /*0890*/  FFMA R4, R13.reuse, R13, R12 ;  /* 0x0000000d0d047223 */ /* 0x040fe2000000000c */
[----:B------:R-:W-:Y:S01]  /*08a0*/  FFMA R14, R13, R15, R14 ;  /* 0x0000000f0d0e7223 */ /* 0x000fe2000000000e */
[----:B------:R-:W-:Y:S01]  /*08b0*/  FADD R7, -R25, R7 ;  /* 0x0000000719077221 */ /* 0x000fe20000000100 */
[----:B------:R-:W-:Y:S01]  /*08c0*/  FFMA R8, R10, R10, R8 ;  /* 0x0000000a0a087223 */ /* 0x000fe20000000008 */
[C---:B------:R-:W-:Y:S01]  /*08d0*/  FFMA R4, R5.reuse, R5, R4 ;  /* 0x0000000505047223 */ /* 0x040fe20000000004 */
[----:B------:R-:W-:Y:S01]  /*08e0*/  FFMA R5, R5, R9, R14 ;  /* 0x0000000905057223 */ /* 0x000fe2000000000e */
[----:B------:R-:W-:Y:S01]  /*08f0*/  FADD R9, -R25, R6 ;  /* 0x0000000619097221 */ /* 0x000fe20000000100 */
[----:B------:R-:W1:Y:S01]  /*0900*/  LDS.128 R12, [R23+0x20] ;  /* 0x00002000170c7984 */ /* 0x000e620000000c00 */
[----:B------:R-:W-:-:S02]  /*0910*/  FFMA R8, R11, R11, R8 ;  /* 0x0000000b0b087223 */ /* 0x000fc40000000008 */
[C---:B------:R-:W-:Y:S01]  /*0920*/  FFMA R4, R9.reuse, R9, R4 ;  /* 0x0000000909047223 */ /* 0x040fe20000000004 */
[----:B------:R-:W-:-:S03]  /*0930*/  FFMA R6, R9, R10, R5 ;  /* 0x0000000a09067223 */ /* 0x000fc60000000005 */
[C---:B------:R-:W-:Y:S01]  /*0940*/  FFMA R4, R7.reuse, R7, R4 ;  /* 0x0000000707047223 */ /* 0x040fe20000000004 */
[----:B------:R-:W-:Y:S01]  /*0950*/  FFMA R6, R7, R11, R6 ;  /* 0x0000000b07067223 */ /* 0x000fe20000000006 */
[----:B0-----:R-:W-:Y:S01]  /*0960*/  FADD R7, R16, -R24 ;  /* 0x8000001810077221 */ /* 0x001fe20000000000 */
[C---:B------:R-:W-:Y:S01]  /*0970*/  FADD R17, -R24.reuse, R17 ;  /* 0x0000001118117221 */ /* 0x040fe20000000100 */
[C---:B------:R-:W-:Y:S01]  /*0980*/  FADD R18, -R24.reuse, R18 ;  /* 0x0000001218127221 */ /* 0x040fe20000000100 */
[----:B------:R-:W-:Y:S01]  /*0990*/  FADD R19, -R24, R19 ;  /* 0x0000001318137221 */ /* 0x000fe20000000100 */
[----:B------:R-:W-:-:S04]  /*09a0*/  FFMA R8, R7, R7, R8 ;  /* 0x0000000707087223 */ /* 0x000fc80000000008 */
[----:B------:R-:W-:Y:S01]  /*09b0*/  FFMA R16, R17, R17, R8 ;  /* 0x0000001111107223 */ /* 0x000fe20000000008 */
[----:B-1----:R-:W-:Y:S01]  /*09c0*/  FADD R5, R12, -R25 ;  /* 0x800000190c057221 */ /* 0x002fe20000000000 */
[C---:B------:R-:W-:Y:S01]  /*09d0*/  FADD R13, -R25.reuse, R13 ;  /* 0x0000000d190d7221 */ /* 0x040fe20000000100 */
[----:B------:R-:W0:Y:S01]  /*09e0*/  LDS.128 R8, [R21+0x30] ;  /* 0x0000300015087984 */ /* 0x000e220000000c00 */
[----:B------:R-:W-:Y:S01]  /*09f0*/  FADD R15, -R25, R15 ;  /* 0x0000000f190f7221 */ /* 0x000fe20000000100 */
[C---:B------:R-:W-:Y:S01]  /*0a00*/  FFMA R4, R5.reuse, R5, R4 ;  /* 0x0000000505047223 */ /* 0x040fe20000000004 */
[----:B------:R-:W-:Y:S01]  /*0a10*/  FFMA R6, R5, R7, R6 ;  /* 0x0000000705067223 */ /* 0x000fe20000000006 */
[----:B------:R-:W-:Y:S02]  /*0a20*/  FFMA R16, R18, R18, R16 ;  /* 0x0000001212107223 */ /* 0x000fe40000000010 */
        /* <DEDUP_REMOVED lines=13> */
[----:B------:R-:W-:Y:S02]  /*0b00*/  FFMA R8, R15, R15, R16 ;  /* 0x0000000f0f087223 */ /* 0x000fe40000000010 */
[----:B------:R-:W0:Y:S02]  /*0b10*/  LDS.128 R16, [R21+0x40] ;  /* 0x0000400015107984 */ /* 0x000e240000000c00 */
[----:B------:R-:W-:Y:S01]  /*0b20*/  FFMA R8, R9, R9, R8 ;  /* 0x0000000909087223 */ /* 0x000fe20000000008 */
[----:B-1----:R-:W-:Y:S01]  /*0b30*/  FADD R13, R4, -R25 ;  /* 0x80000019040d7221 */ /* 0x002fe20000000000 */
[C---:B------:R-:W-:Y:S01]  /*0b40*/  FADD R5, -R25.reuse, R5 ;  /* 0x0000000519057221 */ /* 0x040fe20000000100 */
[----:B------:R-:W-:Y:S01]  /*0b50*/  FADD R7, -R25, R7 ;  /* 0x0000000719077221 */ /* 0x000fe20000000100 */
[----:B------:R-:W-:Y:S01]  /*0b60*/  FFMA R8, R10, R10, R8 ;  /* 0x0000000a0a087223 */ /* 0x000fe20000000008 */
[C---:B------:R-:W-:Y:S01]  /*0b70*/  FFMA R4, R13.reuse, R13, R12 ;  /* 0x0000000d0d047223 */ /* 0x040fe2000000000c */
[----:B------:R-:W-:-:S02]  /*0b80*/  FFMA R14, R13, R15, R14 ;  /* 0x0000000f0d0e7223 */ /* 0x000fc4000000000e */
[----:B------:R-:W-:Y:S01]  /*0b90*/  FFMA R8, R11, R11, R8 ;  /* 0x0000000b0b087223 */ /* 0x000fe20000000008 */
[C---:B------:R-:W-:Y:S01]  /*0ba0*/  FFMA R4, R5.reuse, R5, R4 ;  /* 0x0000000505047223 */ /* 0x040fe20000000004 */
[----:B------:R-:W-:Y:S01]  /*0bb0*/  FFMA R5, R5, R9, R14 ;  /* 0x0000000905057223 */ /* 0x000fe2000000000e */
[----:B------:R-:W-:Y:S01]  /*0bc0*/  FADD R9, -R25, R6 ;  /* 0x0000000619097221 */ /* 0x000fe20000000100 */
[----:B------:R-:W1:Y:S03]  /*0bd0*/  LDS.128 R12, [R23+0x40] ;  /* 0x00004000170c7984 */ /* 0x000e660000000c00 */
        /* <DEDUP_REMOVED lines=17> */
[----:B------:R-:W-:-:S03]  /*0cf0*/  FFMA R6, R5, R7, R6 ;  /* 0x0000000705067223 */ /* 0x000fc60000000006 */
        /* <DEDUP_REMOVED lines=14> */
[----:B------:R-:W-:-:S04]  /*0de0*/  FFMA R8, R9, R9, R8 ;  /* 0x0000000909087223 */ /* 0x000fc80000000008 */
        /* <DEDUP_REMOVED lines=25> */
[----:B------:R-:W-:Y:S02]  /*0f80*/  FADD R15, -R25, R15 ;  /* 0x0000000f190f7221 */ /* 0x000fe40000000100 */
        /* <DEDUP_REMOVED lines=9> */
[-C--:B------:R-:W-:Y:S01]  /*1020*/  FFMA R15, R15, R19.reuse, R14 ;  /* 0x000000130f0f7223 */ /* 0x080fe2000000000e */
[----:B------:R-:W-:Y:S01]  /*1030*/  FFMA R19, R19, R19, R16 ;  /* 0x0000001313137223 */ /* 0x000fe20000000010 */
[----:B0-----:R-:W-:Y:S01]  /*1040*/  FADD R8, R8, -R24 ;  /* 0x8000001808087221 */ /* 0x001fe20000000000 */
[----:B------:R-:W-:-:S03]  /*1050*/  FADD R10, -R24, R10 ;  /* 0x0000000a180a7221 */ /* 0x000fc60000000100 */
[-C--:B------:R-:W-:Y:S01]  /*1060*/  FFMA R19, R8, R8.reuse, R19 ;  /* 0x0000000808137223 */ /* 0x080fe20000000013 */
[----:B-1----:R-:W-:Y:S01]  /*1070*/  FADD R13, R4, -R25 ;  /* 0x80000019040d7221 */ /* 0x002fe20000000000 */
[C---:B------:R-:W-:Y:S01]  /*1080*/  FADD R5, -R25.reuse, R5 ;  /* 0x0000000519057221 */ /* 0x040fe20000000100 */
[----:B------:R-:W-:Y:S01]  /*1090*/  FADD R4, -R24, R9 ;  /* 0x0000000918047221 */ /* 0x000fe20000000100 */
[----:B------:R-:W-:Y:S01]  /*10a0*/  FADD R6, -R25, R6 ;  /* 0x0000000619067221 */ /* 0x000fe20000000100 */
[C---:B------:R-:W-:Y:S01]  /*10b0*/  FFMA R12, R13.reuse, R13, R12 ;  /* 0x0000000d0d0c7223 */ /* 0x040fe2000000000c */
[----:B------:R-:W-:Y:S01]  /*10c0*/  FFMA R15, R13, R8, R15 ;  /* 0x000000080d0f7223 */ /* 0x000fe2000000000f */
[-C--:B------:R-:W-:Y:S01]  /*10d0*/  FFMA R19, R4, R4.reuse, R19 ;  /* 0x0000000404137223 */ /* 0x080fe20000000013 */
[----:B------:R-:W-:Y:S01]  /*10e0*/  FADD R7, -R25, R7 ;  /* 0x0000000719077221 */ /* 0x000fe20000000100 */
[C---:B------:R-:W-:Y:S01]  /*10f0*/  FFMA R9, R5.reuse, R5, R12 ;  /* 0x0000000505097223 */ /* 0x040fe2000000000c */
[----:B------:R-:W-:Y:S01]  /*1100*/  FFMA R15, R5, R4, R15 ;  /* 0x00000004050f7223 */ /* 0x000fe2000000000f */
[----:B------:R-:W-:Y:S01]  /*1110*/  FADD R12, -R24, R11 ;  /* 0x0000000b180c7221 */ /* 0x000fe20000000100 */
[----:B------:R-:W-:Y:S01]  /*1120*/  FFMA R19, R10, R10, R19 ;  /* 0x0000000a0a137223 */ /* 0x000fe20000000013 */
[C---:B------:R-:W-:Y:S01]  /*1130*/  FFMA R8, R6.reuse, R6, R9 ;  /* 0x0000000606087223 */ /* 0x040fe20000000009 */
[----:B------:R-:W-:-:S02]  /*1140*/  FFMA R4, R6, R10, R15 ;  /* 0x0000000a06047223 */ /* 0x000fc4000000000f */
[-C--:B------:R-:W-:Y:S01]  /*1150*/  FFMA R5, R12, R12.reuse, R19 ;  /* 0x0000000c0c057223 */ /* 0x080fe20000000013 */
[C---:B------:R-:W-:Y:S01]  /*1160*/  FFMA R10, R7.reuse, R7, R8 ;  /* 0x00000007070a7223 */ /* 0x040fe20000000008 */
[----:B------:R-:W-:Y:S01]  /*1170*/  FFMA R4, R7, R12, R4 ;  /* 0x0000000c07047223 */ /* 0x000fe20000000004 */
[----:B------:R-:W-:Y:S06]  /*1180*/  BAR.SYNC.DEFER_BLOCKING 0x0 ;  /* 0x0000000000007b1d */ /* 0x000fec0000010000 */
[----:B------:R-:W-:Y:S05]  /*1190*/  @P0 BRA `(.L_x_4) ;  /* 0xfffffff400040947 */ /* 0x000fea000383ffff */
[----:B------:R-:W-:Y:S01]  /*11a0*/  FMUL R0, R5, R10 ;  /* 0x0000000a05007220 */ /* 0x000fe20000400000 */
[----:B------:R-:W-:Y:S03]  /*11b0*/  BSSY.RECONVERGENT B0, `(.L_x_5) ;  /* 0x000000d000007945 */ /* 0x000fe60003800200 */
[----:B------:R0:W1:Y:S01]  /*11c0*/  MUFU.RSQ R5, R0 ;  /* 0x0000000000057308 */ /* 0x0000620000001400 */
[----:B------:R-:W-:-:S04]  /*11d0*/  IADD3 R2, PT, PT, R0, -0xd000000, RZ ;  /* 0xf300000000027810 */ /* 0x000fc80007ffe0ff */
[----:B------:R-:W-:-:S13]  /*11e0*/  ISETP.GT.U32.AND P0, PT, R2, 0x727fffff, PT ;  /* 0x727fffff0200780c */ /* 0x000fda0003f04070 */
[----:B01----:R-:W-:Y:S05]  /*11f0*/  @!P0 BRA `(.L_x_6) ;  /* 0x0000000000108947 */ /* 0x003fea0003800000 */
[----:B------:R-:W-:-:S07]  /*1200*/  MOV R8, 0x1220 ;  /* 0x0000122000087802 */ /* 0x000fce0000000f00 */
[----:B------:R-:W-:Y:S05]  /*1210*/  CALL.REL.NOINC `($__internal_0_$__cuda_sm20_sqrt_rn_f32_slowpath) ;  /* 0x0000000000787944 */ /* 0x000fea0003c00000 */
[----:B------:R-:W-:Y:S01]  /*1220*/  MOV R3, R0 ;  /* 0x0000000000037202 */ /* 0x000fe20000000f00 */
[----:B------:R-:W-:Y:S06]  /*1230*/  BRA `(.L_x_7) ;  /* 0x0000000000107947 */ /* 0x000fec0003800000 */
.L_x_6:
[----:B------:R-:W-:Y:S01]  /*1240*/  FMUL.FTZ R3, R0, R5 ;  /* 0x0000000500037220 */ /* 0x000fe20000410000 */
[----:B------:R-:W-:-:S03]  /*1250*/  FMUL.FTZ R2, R5, 0.5 ;  /* 0x3f00000005027820 */ /* 0x000fc60000410000 */
[----:B------:R-:W-:-:S04]  /*1260*/  FFMA R0, -R3, R3, R0 ;  /* 0x0000000303007223 */ /* 0x000fc80000000100 */
[----:B------:R-:W-:-:S07]  /*1270*/  FFMA R3, R0, R2, R3 ;  /* 0x0000000200037223 */ /* 0x000fce0000000003 */
.L_x_7:
[----:B------:R-:W-:Y:S05]  /*1280*/  BSYNC.RECONVERGENT B0 ;  /* 0x0000000000007941 */ /* 0x000fea0003800200 */
.L_x_5:
[----:B------:R-:W0:Y:S01]  /*1290*/  MUFU.RCP R0, R3 ;  /* 0x0000000300007308 */ /* 0x000e220000001000 */
[----:B------:R-:W-:Y:S07]  /*12a0*/  BSSY.RECONVERGENT B0, `(.L_x_8) ;  /* 0x000000c000007945 */ /* 0x000fee0003800200 */
[----:B------:R-:W1:Y:S01]  /*12b0*/  FCHK P0, R4, R3 ;  /* 0x0000000304007302 */ /* 0x000e620000000000 */
[----:B0-----:R-:W-:-:S04]  /*12c0*/  FFMA R5, R0, -R3, 1 ;  /* 0x3f80000000057423 */ /* 0x001fc80000000803 */
[----:B------:R-:W-:-:S04]  /*12d0*/  FFMA R5, R0, R5, R0 ;  /* 0x0000000500057223 */ /* 0x000fc80000000000 */
[----:B------:R-:W-:-:S04]  /*12e0*/  FFMA R0, R4, R5, RZ ;  /* 0x0000000504007223 */ /* 0x000fc800000000ff */
[----:B------:R-:W-:-:S04]  /*12f0*/  FFMA R2, R0, -R3, R4 ;  /* 0x8000000300027223 */ /* 0x000fc80000000004 */
[----:B------:R-:W-:Y:S01]  /*1300*/  FFMA R7, R5, R2, R0 ;  /* 0x0000000205077223 */ /* 0x000fe20000000000 */
[----:B-1----:R-:W-:Y:S06]  /*1310*/  @!P0 BRA `(.L_x_9) ;  /* 0x0000000000108947 */ /* 0x002fec0003800000 */
[----:B------:R-:W-:Y:S02]  /*1320*/  MOV R0, R4 ;  /* 0x0000000400007202 */ /* 0x000fe40000000f00 */
[----:B------:R-:W-:-:S07]  /*1330*/  MOV R4, 0x1350 ;  /* 0x0000135000047802 */ /* 0x000fce0000000f00 */
[----:B------:R-:W-:Y:S05]  /*1340*/  CALL.REL.NOINC `($__internal_1_$__cuda_sm3x_div_rn_noftz_f32_slowpath) ;  /* 0x0000000000887944 */ /* 0x000fea0003c00000 */
[----:B------:R-:W-:-:S07]  /*1350*/  MOV R7, R0 ;  /* 0x0000000000077202 */ /* 0x000fce0000000f00 */
.L_x_9:
[----:B------:R-:W-:Y:S05]  /*1360*/  BSYNC.RECONVERGENT B0 ;  /* 0x0000000000007941 */ /* 0x000fea0003800200 */
.L_x_8:
[----:B------:R-:W0:Y:S01]  /*1370*/  LDC.64 R4, c[0x0][0x390] ;  /* 0x0000e400ff047b82 */ /* 0x000e220000000a00 */
[----:B------:R-:W1:Y:S02]  /*1380*/  LDCU UR4, c[0x0][0x380] ;  /* 0x00007000ff0477ac */ /* 0x000e640008000800 */
[----:B-1----:R-:W-:Y:S02]  /*1390*/  IMAD R3, R26, UR4, R27 ;  /* 0x000000041a037c24 */ /* 0x002fe4000f8e021b */
[----:B------:R-:W-:Y:S02]  /*13a0*/  IMAD R27, R27, UR4, R26 ;  /* 0x000000041b1b7c24 */ /* 0x000fe4000f8e021a */
[----:B0-----:R-:W-:-:S04]  /*13b0*/  IMAD.WIDE.U32 R2, R3, 0x4, R4 ;  /* 0x0000000403027825 */ /* 0x001fc800078e0004 */
[----:B------:R-:W-:Y:S01]  /*13c0*/  IMAD.WIDE.U32 R4, R27, 0x4, R4 ;  /* 0x000000041b047825 */ /* 0x000fe200078e0004 */
[----:B------:R-:W-:Y:S04]  /*13d0*/  STG.E desc[UR8][R2.64], R7 ;  /* 0x0000000702007986 */ /* 0x000fe8000c101908 */
[----:B------:R-:W-:Y:S01]  /*13e0*/  STG.E desc[UR8][R4.64], R7 ;  /* 0x0000000704007986 */ /* 0x000fe2000c101908 */
[----:B------:R-:W-:Y:S05]  /*13f0*/  EXIT ;  /* 0x000000000000794d */ /* 0x000fea0003800000 */
        .weak           $__internal_0_$__cuda_sm20_sqrt_rn_f32_slowpath
        .type           $__internal_0_$__cuda_sm20_sqrt_rn_f32_slowpath,@function
        .size           $__internal_0_$__cuda_sm20_sqrt_rn_f32_slowpath,($__internal_1_$__cuda_sm3x_div_rn_noftz_f32_slowpath - $__internal_0_$__cuda_sm20_sqrt_rn_f32_slowpath)
$__internal_0_$__cuda_sm20_sqrt_rn_f32_slowpath:
[----:B------:R-:W-:-:S13]  /*1400*/  LOP3.LUT P0, RZ, R0, 0x7fffffff, RZ, 0xc0, !PT ;  /* 0x7fffffff00ff7812 */ /* 0x000fda000780c0ff */
[----:B------:R-:W-:Y:S01]  /*1410*/  @!P0 MOV R2, R0 ;  /* 0x0000000000028202 */ /* 0x000fe20000000f00 */
[----:B------:R-:W-:Y:S06]  /*1420*/  @!P0 BRA `(.L_x_10) ;  /* 0x0000000000408947 */ /* 0x000fec0003800000 */
[----:B------:R-:W-:-:S13]  /*1430*/  FSETP.GEU.FTZ.AND P0, PT, R0, RZ, PT ;  /* 0x000000ff0000720b */ /* 0x000fda0003f1e000 */
[----:B------:R-:W-:Y:S01]  /*1440*/  @!P0 MOV R2, 0x7fffffff ;  /* 0x7fffffff00028802 */ /* 0x000fe20000000f00 */
[----:B------:R-:W-:Y:S06]  /*1450*/  @!P0 BRA `(.L_x_10) ;  /* 0x0000000000348947 */ /* 0x000fec0003800000 */
[----:B------:R-:W-:-:S13]  /*1460*/  FSETP.GTU.FTZ.AND P0, PT, |R0|, +INF , PT ;  /* 0x7f8000000000780b */ /* 0x000fda0003f1c200 */
[----:B------:R-:W-:Y:S01]  /*1470*/  @P0 FADD.FTZ R2, R0, 1 ;  /* 0x3f80000000020421 */ /* 0x000fe20000010000 */
[----:B------:R-:W-:Y:S06]  /*1480*/  @P0 BRA `(.L_x_10) ;  /* 0x0000000000280947 */ /* 0x000fec0003800000 */
[----:B------:R-:W-:-:S13]  /*1490*/  FSETP.NEU.FTZ.AND P0, PT, |R0|, +INF , PT ;  /* 0x7f8000000000780b */ /* 0x000fda0003f1d200 */
[----:B------:R-:W-:-:S04]  /*14a0*/  @P0 FFMA R3, R0, 1.84467440737095516160e+19, RZ ;  /* 0x5f80000000030823 */ /* 0x000fc800000000ff */
[----:B------:R-:W0:Y:S02]  /*14b0*/  @P0 MUFU.RSQ R2, R3 ;  /* 0x0000000300020308 */ /* 0x000e240000001400 */
[----:B0-----:R-:W-:Y:S01]  /*14c0*/  @P0 FMUL.FTZ R6, R3, R2 ;  /* 0x0000000203060220 */ /* 0x001fe20000410000 */
[----:B------:R-:W-:Y:S01]  /*14d0*/  @P0 FMUL.FTZ R7, R2, 0.5 ;  /* 0x3f00000002070820 */ /* 0x000fe20000410000 */
[----:B------:R-:W-:Y:S02]  /*14e0*/  @!P0 MOV R2, R0 ;  /* 0x0000000000028202 */ /* 0x000fe40000000f00 */
[----:B------:R-:W-:-:S04]  /*14f0*/  @P0 FADD.FTZ R5, -R6, -RZ ;  /* 0x800000ff06050221 */ /* 0x000fc80000010100 */
[----:B------:R-:W-:-:S04]  /*1500*/  @P0 FFMA R5, R6, R5, R3 ;  /* 0x0000000506050223 */ /* 0x000fc80000000003 */
[----:B------:R-:W-:-:S04]  /*1510*/  @P0 FFMA R5, R5, R7, R6 ;  /* 0x0000000705050223 */ /* 0x000fc80000000006 */
[----:B------:R-:W-:-:S07]  /*1520*/  @P0 FMUL.FTZ R2, R5, 2.3283064365386962891e-10 ;  /* 0x2f80000005020820 */ /* 0x000fce0000410000 */
.L_x_10:
[----:B------:R-:W-:Y:S01]  /*1530*/  HFMA2 R3, -RZ, RZ, 0, 0 ;  /* 0x00000000ff037431 */ /* 0x000fe200000001ff */
[----:B------:R-:W-:Y:S02]  /*1540*/  MOV R0, R2 ;  /* 0x0000000200007202 */ /* 0x000fe40000000f00 */
[----:B------:R-:W-:-:S04]  /*1550*/  MOV R2, R8 ;  /* 0x0000000800027202 */ /* 0x000fc80000000f00 */
[----:B------:R-:W-:Y:S05]  /*1560*/  RET.REL.NODEC R2 `(_Z4corriiPKfPfS1_) ;  /* 0xffffffe802a47950 */ /* 0x000fea0003c3ffff */
        .weak           $__internal_1_$__cuda_sm3x_div_rn_noftz_f32_slowpath
        .type           $__internal_1_$__cuda_sm3x_div_rn_noftz_f32_slowpath,@function
        .size           $__internal_1_$__cuda_sm3x_div_rn_noftz_f32_slowpath,(.L_x_25 - $__internal_1_$__cuda_sm3x_div_rn_noftz_f32_slowpath)
$__internal_1_$__cuda_sm3x_div_rn_noftz_f32_slowpath:
[----:B------:R-:W-:Y:S01]  /*1570*/  SHF.R.U32.HI R6, RZ, 0x17, R3 ;  /* 0x00000017ff067819 */ /* 0x000fe20000011603 */
[----:B------:R-:W-:Y:S01]  /*1580*/  BSSY.RECONVERGENT B1, `(.L_x_11) ;  /* 0x0000063000017945 */ /* 0x000fe20003800200 */
[----:B------:R-:W-:Y:S02]  /*1590*/  SHF.R.U32.HI R5, RZ, 0x17, R0 ;  /* 0x00000017ff057819 */ /* 0x000fe40000011600 */
[----:B------:R-:W-:Y:S02]  /*15a0*/  LOP3.LUT R6, R6, 0xff, RZ, 0xc0, !PT ;  /* 0x000000ff06067812 */ /* 0x000fe400078ec0ff */
[----:B------:R-:W-:Y:S02]  /*15b0*/  LOP3.LUT R10, R5, 0xff, RZ, 0xc0, !PT ;  /* 0x000000ff050a7812 */ /* 0x000fe400078ec0ff */
[----:B------:R-:W-:Y:S02]  /*15c0*/  IADD3 R9, PT, PT, R6, -0x1, RZ ;  /* 0xffffffff06097810 */ /* 0x000fe40007ffe0ff */
[----:B------:R-:W-:-:S02]  /*15d0*/  IADD3 R8, PT, PT, R10, -0x1, RZ ;  /* 0xffffffff0a087810 */ /* 0x000fc40007ffe0ff */
[----:B------:R-:W-:Y:S02]  /*15e0*/  ISETP.GT.U32.AND P0, PT, R9, 0xfd, PT ;  /* 0x000000fd0900780c */ /* 0x000fe40003f04070 */
[----:B------:R-:W-:Y:S02]  /*15f0*/  MOV R7, R3 ;  /* 0x0000000300077202 */ /* 0x000fe40000000f00 */
[----:B------:R-:W-:-:S13]  /*1600*/  ISETP.GT.U32.OR P0, PT, R8, 0xfd, P0 ;  /* 0x000000fd0800780c */ /* 0x000fda0000704470 */
[----:B------:R-:W-:Y:S01]  /*1610*/  @!P0 MOV R5, RZ ;  /* 0x000000ff00058202 */ /* 0x000fe20000000f00 */
[----:B------:R-:W-:Y:S06]  /*1620*/  @!P0 BRA `(.L_x_12) ;  /* 0x00000000005c8947 */ /* 0x000fec0003800000 */
[----:B------:R-:W-:Y:S02]  /*1630*/  FSETP.GTU.FTZ.AND P0, PT, |R0|, +INF , PT ;  /* 0x7f8000000000780b */ /* 0x000fe40003f1c200 */
[----:B------:R-:W-:-:S04]  /*1640*/  FSETP.GTU.FTZ.AND P1, PT, |R3|, +INF , PT ;  /* 0x7f8000000300780b */ /* 0x000fc80003f3c200 */
[----:B------:R-:W-:-:S13]  /*1650*/  PLOP3.LUT P0, PT, P0, P1, PT, 0xf8, 0x8f ;  /* 0x00000000008f781c */ /* 0x000fda0000703f70 */
[----:B------:R-:W-:Y:S05]  /*1660*/  @P0 BRA `(.L_x_13) ;  /* 0x00000004004c0947 */ /* 0x000fea0003800000 */
[----:B------:R-:W-:-:S13]  /*1670*/  LOP3.LUT P0, RZ, R7, 0x7fffffff, R0, 0xc8, !PT ;  /* 0x7fffffff07ff7812 */ /* 0x000fda000780c800 */
[----:B------:R-:W-:Y:S05]  /*1680*/  @!P0 BRA `(.L_x_14) ;  /* 0x00000004003c8947 */ /* 0x000fea0003800000 */
[C---:B------:R-:W-:Y:S02]  /*1690*/  FSETP.NEU.FTZ.AND P2, PT, |R0|.reuse, +INF , PT ;  /* 0x7f8000000000780b */ /* 0x040fe40003f5d200 */
[----:B------:R-:W-:Y:S02]  /*16a0*/  FSETP.NEU.FTZ.AND P1, PT, |R3|, +INF , PT ;  /* 0x7f8000000300780b */ /* 0x000fe40003f3d200 */
[----:B------:R-:W-:-:S11]  /*16b0*/  FSETP.NEU.FTZ.AND P0, PT, |R0|, +INF , PT ;  /* 0x7f8000000000780b */ /* 0x000fd60003f1d200 */
[----:B------:R-:W-:Y:S05]  /*16c0*/  @!P1 BRA !P2, `(.L_x_14) ;  /* 0x00000004002c9947 */ /* 0x000fea0005000000 */
[----:B------:R-:W-:-:S04]  /*16d0*/  LOP3.LUT P2, RZ, R0, 0x7fffffff, RZ, 0xc0, !PT ;  /* 0x7fffffff00ff7812 */ /* 0x000fc8000784c0ff */
[----:B------:R-:W-:-:S13]  /*16e0*/  PLOP3.LUT P1, PT, P1, P2, PT, 0x2f, 0xf2 ;  /* 0x0000000000f2781c */ /* 0x000fda0000f24577 */
[----:B------:R-:W-:Y:S05]  /*16f0*/  @P1 BRA `(.L_x_15) ;  /* 0x0000000400181947 */ /* 0x000fea0003800000 */
[----:B------:R-:W-:-:S04]  /*1700*/  LOP3.LUT P1, RZ, R7, 0x7fffffff, RZ, 0xc0, !PT ;  /* 0x7fffffff07ff7812 */ /* 0x000fc8000782c0ff */
[----:B------:R-:W-:-:S13]  /*1710*/  PLOP3.LUT P0, PT, P0, P1, PT, 0x2f, 0xf2 ;  /* 0x0000000000f2781c */ /* 0x000fda0000702577 */
[----:B------:R-:W-:Y:S05]  /*1720*/  @P0 BRA `(.L_x_16) ;  /* 0x0000000400000947 */ /* 0x000fea0003800000 */
[----:B------:R-:W-:Y:S02]  /*1730*/  ISETP.GE.AND P0, PT, R8, RZ, PT ;  /* 0x000000ff0800720c */ /* 0x000fe40003f06270 */
[----:B------:R-:W-:-:S11]  /*1740*/  ISETP.GE.AND P1, PT, R9, RZ, PT ;  /* 0x000000ff0900720c */ /* 0x000fd60003f26270 */
[----:B------:R-:W-:Y:S01]  /*1750*/  @P0 MOV R5, RZ ;  /* 0x000000ff00050202 */ /* 0x000fe20000000f00 */
[----:B------:R-:W-:Y:S01]  /*1760*/  @!P0 FFMA R0, R0, 1.84467440737095516160e+19, RZ ;  /* 0x5f80000000008823 */ /* 0x000fe200000000ff */
[----:B------:R-:W-:Y:S01]  /*1770*/  @!P0 MOV R5, 0xffffffc0 ;  /* 0xffffffc000058802 */ /* 0x000fe20000000f00 */
[----:B------:R-:W-:-:S03]  /*1780*/  @!P1 FFMA R7, R3, 1.84467440737095516160e+19, RZ ;  /* 0x5f80000003079823 */ /* 0x000fc600000000ff */
[----:B------:R-:W-:-:S07]  /*1790*/  @!P1 IADD3 R5, PT, PT, R5, 0x40, RZ ;  /* 0x0000004005059810 */ /* 0x000fce0007ffe0ff */
.L_x_12:
[----:B------:R-:W-:Y:S01]  /*17a0*/  LEA R8, R6, 0xc0800000, 0x17 ;  /* 0xc080000006087811 */ /* 0x000fe200078eb8ff */
[----:B------:R-:W-:Y:S03]  /*17b0*/  BSSY.RECONVERGENT B2, `(.L_x_17) ;  /* 0x0000036000027945 */ /* 0x000fe60003800200 */
[----:B------:R-:W-:Y:S02]  /*17c0*/  IADD3 R8, PT, PT, -R8, R7, RZ ;  /* 0x0000000708087210 */ /* 0x000fe40007ffe1ff */
[----:B------:R-:W-:Y:S02]  /*17d0*/  IADD3 R7, PT, PT, R10, -0x7f, RZ ;  /* 0xffffff810a077810 */ /* 0x000fe40007ffe0ff */
[----:B------:R0:W1:Y:S01]  /*17e0*/  MUFU.RCP R9, R8 ;  /* 0x0000000800097308 */ /* 0x0000620000001000 */
[----:B------:R-:W-:Y:S02]  /*17f0*/  FADD.FTZ R11, -R8, -RZ ;  /* 0x800000ff080b7221 */ /* 0x000fe40000010100 */
[C---:B------:R-:W-:Y:S01]  /*1800*/  IMAD R0, R7.reuse, -0x800000, R0 ;  /* 0xff80000007007824 */ /* 0x040fe200078e0200 */
[----:B0-----:R-:W-:-:S04]  /*1810*/  IADD3 R8, PT, PT, R7, 0x7f, -R6 ;  /* 0x0000007f07087810 */ /* 0x001fc80007ffe806 */
[----:B------:R-:W-:Y:S01]  /*1820*/  IADD3 R5, PT, PT, R8, R5, RZ ;  /* 0x0000000508057210 */ /* 0x000fe20007ffe0ff */
[----:B-1----:R-:W-:-:S04]  /*1830*/  FFMA R10, R9, R11, 1 ;  /* 0x3f800000090a7423 */ /* 0x002fc8000000000b */
[----:B------:R-:W-:-:S04]  /*1840*/  FFMA R12, R9, R10, R9 ;  /* 0x0000000a090c7223 */ /* 0x000fc80000000009 */
[----:B------:R-:W-:-:S04]  /*1850*/  FFMA R9, R0, R12, RZ ;  /* 0x0000000c00097223 */ /* 0x000fc800000000ff */
[----:B------:R-:W-:-:S04]  /*1860*/  FFMA R10, R11, R9, R0 ;  /* 0x000000090b0a7223 */ /* 0x000fc80000000000 */
[----:B------:R-:W-:-:S04]  /*1870*/  FFMA R9, R12, R10, R9 ;  /* 0x0000000a0c097223 */ /* 0x000fc80000000009 */
[----:B------:R-:W-:-:S04]  /*1880*/  FFMA R10, R11, R9, R0 ;  /* 0x000000090b0a7223 */ /* 0x000fc80000000000 */
[----:B------:R-:W-:-:S05]  /*1890*/  FFMA R0, R12, R10, R9 ;  /* 0x0000000a0c007223 */ /* 0x000fca0000000009 */
[----:B------:R-:W-:-:S04]  /*18a0*/  SHF.R.U32.HI R6, RZ, 0x17, R0 ;  /* 0x00000017ff067819 */ /* 0x000fc80000011600 */
[----:B------:R-:W-:-:S04]  /*18b0*/  LOP3.LUT R6, R6, 0xff, RZ, 0xc0, !PT ;  /* 0x000000ff06067812 */ /* 0x000fc800078ec0ff */
[----:B------:R-:W-:-:S04]  /*18c0*/  IADD3 R11, PT, PT, R6, R5, RZ ;  /* 0x00000005060b7210 */ /* 0x000fc80007ffe0ff */
[----:B------:R-:W-:-:S04]  /*18d0*/  IADD3 R6, PT, PT, R11, -0x1, RZ ;  /* 0xffffffff0b067810 */ /* 0x000fc80007ffe0ff */
[----:B------:R-:W-:-:S13]  /*18e0*/  ISETP.GE.U32.AND P0, PT, R6, 0xfe, PT ;  /* 0x000000fe0600780c */ /* 0x000fda0003f06070 */
[----:B------:R-:W-:Y:S05]  /*18f0*/  @!P0 BRA `(.L_x_18) ;  /* 0x0000000000808947 */ /* 0x000fea0003800000 */
[----:B------:R-:W-:-:S13]  /*1900*/  ISETP.GT.AND P0, PT, R11, 0xfe, PT ;  /* 0x000000fe0b00780c */ /* 0x000fda0003f04270 */
[----:B------:R-:W-:Y:S05]  /*1910*/  @P0 BRA `(.L_x_19) ;  /* 0x00000000006c0947 */ /* 0x000fea0003800000 */
[----:B------:R-:W-:-:S13]  /*1920*/  ISETP.GE.AND P0, PT, R11, 0x1, PT ;  /* 0x000000010b00780c */ /* 0x000fda0003f06270 */
[----:B------:R-:W-:Y:S05]  /*1930*/  @P0 BRA `(.L_x_20) ;  /* 0x0000000000740947 */ /* 0x000fea0003800000 */
[----:B------:R-:W-:Y:S02]  /*1940*/  ISETP.GE.AND P0, PT, R11, -0x18, PT ;  /* 0xffffffe80b00780c */ /* 0x000fe40003f06270 */
[----:B------:R-:W-:-:S11]  /*1950*/  LOP3.LUT R0, R0, 0x80000000, RZ, 0xc0, !PT ;  /* 0x8000000000007812 */ /* 0x000fd600078ec0ff */
[----:B------:R-:W-:Y:S05]  /*1960*/  @!P0 BRA `(.L_x_20) ;  /* 0x0000000000688947 */ /* 0x000fea0003800000 */
[CCC-:B------:R-:W-:Y:S01]  /*1970*/  FFMA.RZ R5, R12.reuse, R10.reuse, R9.reuse ;  /* 0x0000000a0c057223 */ /* 0x1c0fe2000000c009 */
[C---:B------:R-:W-:Y:S01]  /*1980*/  IADD3 R8, PT, PT, R11.reuse, 0x20, RZ ;  /* 0x000000200b087810 */ /* 0x040fe20007ffe0ff */
[CCC-:B------:R-:W-:Y:S01]  /*1990*/  FFMA.RM R6, R12.reuse, R10.reuse, R9.reuse ;  /* 0x0000000a0c067223 */ /* 0x1c0fe20000004009 */
[----:B------:R-:W-:Y:S02]  /*19a0*/  ISETP.NE.AND P2, PT, R11, RZ, PT ;  /* 0x000000ff0b00720c */ /* 0x000fe40003f45270 */
[----:B------:R-:W-:Y:S01]  /*19b0*/  LOP3.LUT R7, R5, 0x7fffff, RZ, 0xc0, !PT ;  /* 0x007fffff05077812 */ /* 0x000fe200078ec0ff */
[----:B------:R-:W-:Y:S01]  /*19c0*/  FFMA.RP R5, R12, R10, R9 ;  /* 0x0000000a0c057223 */ /* 0x000fe20000008009 */
[----:B------:R-:W-:Y:S02]  /*19d0*/  ISETP.NE.AND P1, PT, R11, RZ, PT ;  /* 0x000000ff0b00720c */ /* 0x000fe40003f25270 */
[----:B------:R-:W-:Y:S02]  /*19e0*/  LOP3.LUT R7, R7, 0x800000, RZ, 0xfc, !PT ;  /* 0x0080000007077812 */ /* 0x000fe400078efcff */
[----:B------:R-:W-:-:S02]  /*19f0*/  IADD3 R9, PT, PT, -R11, RZ, RZ ;  /* 0x000000ff0b097210 */ /* 0x000fc40007ffe1ff */
[----:B------:R-:W-:Y:S02]  /*1a00*/  SHF.L.U32 R8, R7, R8, RZ ;  /* 0x0000000807087219 */ /* 0x000fe400000006ff */
[----:B------:R-:W-:Y:S02]  /*1a10*/  FSETP.NEU.FTZ.AND P0, PT, R5, R6, PT ;  /* 0x000000060500720b */ /* 0x000fe40003f1d000 */
[----:B------:R-:W-:Y:S02]  /*1a20*/  SEL R6, R9, RZ, P2 ;  /* 0x000000ff09067207 */ /* 0x000fe40001000000 */
[----:B------:R-:W-:Y:S02]  /*1a30*/  ISETP.NE.AND P1, PT, R8, RZ, P1 ;  /* 0x000000ff0800720c */ /* 0x000fe40000f25270 */
[----:B------:R-:W-:Y:S02]  /*1a40*/  SHF.R.U32.HI R6, RZ, R6, R7 ;  /* 0x00000006ff067219 */ /* 0x000fe40000011607 */
[----:B------:R-:W-:-:S02]  /*1a50*/  PLOP3.LUT P0, PT, P0, P1, PT, 0xf8, 0x8f ;  /* 0x00000000008f781c */ /* 0x000fc40000703f70 */
[----:B------:R-:W-:Y:S02]  /*1a60*/  SHF.R.U32.HI R8, RZ, 0x1, R6 ;  /* 0x00000001ff087819 */ /* 0x000fe40000011606 */
[----:B------:R-:W-:-:S04]  /*1a70*/  SEL R5, RZ, 0x1, !P0 ;  /* 0x00000001ff057807 */ /* 0x000fc80004000000 */
[----:B------:R-:W-:-:S04]  /*1a80*/  LOP3.LUT R5, R5, 0x1, R8, 0xf8, !PT ;  /* 0x0000000105057812 */ /* 0x000fc800078ef808 */
[----:B------:R-:W-:-:S04]  /*1a90*/  LOP3.LUT R5, R5, R6, RZ, 0xc0, !PT ;  /* 0x0000000605057212 */ /* 0x000fc800078ec0ff */
[----:B------:R-:W-:-:S04]  /*1aa0*/  IADD3 R5, PT, PT, R8, R5, RZ ;  /* 0x0000000508057210 */ /* 0x000fc80007ffe0ff */
[----:B------:R-:W-:Y:S01]  /*1ab0*/  LOP3.LUT R0, R5, R0, RZ, 0xfc, !PT ;  /* 0x0000000005007212 */ /* 0x000fe200078efcff */
[----:B------:R-:W-:Y:S06]  /*1ac0*/  BRA `(.L_x_20) ;  /* 0x0000000000107947 */ /* 0x000fec0003800000 */
.L_x_19:
[----:B------:R-:W-:-:S04]  /*1ad0*/  LOP3.LUT R0, R0, 0x80000000, RZ, 0xc0, !PT ;  /* 0x8000000000007812 */ /* 0x000fc800078ec0ff */
[----:B------:R-:W-:Y:S01]  /*1ae0*/  LOP3.LUT R0, R0, 0x7f800000, RZ, 0xfc, !PT ;  /* 0x7f80000000007812 */ /* 0x000fe200078efcff */
[----:B------:R-:W-:Y:S06]  /*1af0*/  BRA `(.L_x_20) ;  /* 0x0000000000047947 */ /* 0x000fec0003800000 */
.L_x_18:
[----:B------:R-:W-:-:S07]  /*1b00*/  LEA R0, R5, R0, 0x17 ;  /* 0x0000000005007211 */ /* 0x000fce00078eb8ff */
.L_x_20:
[----:B------:R-:W-:Y:S05]  /*1b10*/  BSYNC.RECONVERGENT B2 ;  /* 0x0000000000027941 */ /* 0x000fea0003800200 */
.L_x_17:
[----:B------:R-:W-:Y:S05]  /*1b20*/  BRA `(.L_x_21) ;  /* 0x0000000000207947 */ /* 0x000fea0003800000 */
.L_x_16:
[----:B------:R-:W-:-:S04]  /*1b30*/  LOP3.LUT R0, R7, 0x80000000, R0, 0x48, !PT ;  /* 0x8000000007007812 */ /* 0x000fc800078e4800 */
[----:B------:R-:W-:Y:S01]  /*1b40*/  LOP3.LUT R0, R0, 0x7f800000, RZ, 0xfc, !PT ;  /* 0x7f80000000007812 */ /* 0x000fe200078efcff */
[----:B------:R-:W-:Y:S06]  /*1b50*/  BRA `(.L_x_21) ;  /* 0x0000000000147947 */ /* 0x000fec0003800000 */
.L_x_15:
[----:B------:R-:W-:Y:S01]  /*1b60*/  LOP3.LUT R0, R7, 0x80000000, R0, 0x48, !PT ;  /* 0x8000000007007812 */ /* 0x000fe200078e4800 */
[----:B------:R-:W-:Y:S06]  /*1b70*/  BRA `(.L_x_21) ;  /* 0x00000000000c7947 */ /* 0x000fec0003800000 */
.L_x_14:
[----:B------:R-:W0:Y:S01]  /*1b80*/  MUFU.RSQ R0, -QNAN ;  /* 0xffc0000000007908 */ /* 0x000e220000001400 */
[----:B------:R-:W-:Y:S05]  /*1b90*/  BRA `(.L_x_21) ;  /* 0x0000000000047947 */ /* 0x000fea0003800000 */
.L_x_13:
[----:B------:R-:W-:-:S07]  /*1ba0*/  FADD.FTZ R0, R0, R3 ;  /* 0x0000000300007221 */ /* 0x000fce0000010000 */
.L_x_21:
[----:B------:R-:W-:Y:S05]  /*1bb0*/  BSYNC.RECONVERGENT B1 ;  /* 0x0000000000017941 */ /* 0x000fea0003800200 */
.L_x_11:
[----:B------:R-:W-:-:S04]  /*1bc0*/  HFMA2 R5, -RZ, RZ, 0, 0 ;  /* 0x00000000ff057431 */ /* 0x000fc800000001ff */
[----:B0-----:R-:W-:Y:S05]  /*1bd0*/  RET.REL.NODEC R4 `(_Z4corriiPKfPfS1_) ;  /* 0xffffffe404087950 */ /* 0x001fea0003c3ffff */
.L_x_22:
[----:B------:R-:W-:-:S00]  /*1be0*/  BRA `(.L_x_22) ;  /* 0xfffffffc00fc7947 */ /* 0x000fc0000383ffff */
[----:B------:R-:W-:-:S00]  /*1bf0*/  NOP ;  /* 0x0000000000007918 */ /* 0x000fc00000000000 */
        /* <DEDUP_REMOVED lines=8> */
.L_x_25:


//--------------------- .text._Z7get_sumPfS_i     --------------------------
	.section	.text._Z7get_sumPfS_i,"ax",@progbits
	.align	128
        .global         _Z7get_sumPfS_i
        .type           _Z7get_sumPfS_i,@function
        .size           _Z7get_sumPfS_i,(.L_x_27 - _Z7get_sumPfS_i)
        .other          _Z7get_sumPfS_i,@"STO_CUDA_ENTRY STV_DEFAULT"
_Z7get_sumPfS_i:
.text._Z7get_sumPfS_i:
[----:B------:R-:W-:Y:S01]  /*0000*/  LDC R1, c[0x0][0x37c] ;  /* 0x0000df00ff017b82 */ /* 0x000fe20000000800 */
[----:B------:R-:W0:Y:S07]  /*0010*/  S2R R8, SR_TID.X ;  /* 0x0000000000087919 */ /* 0x000e2e0000002100 */
[----:B------:R-:W1:Y:S01]  /*0020*/  S2UR UR4, SR_CTAID.X ;  /* 0x00000000000479c3 */ /* 0x000e620000002500 */
[----:B------:R-:W2:Y:S01]  /*0030*/  LDCU.64 UR6, c[0x0][0x358] ;  /* 0x00006b00ff0677ac */ /* 0x000ea20008000a00 */
[----:B------:R-:W3:Y:S06]  /*0040*/  S2R R0, SR_CTAID.Y ;  /* 0x0000000000007919 */ /* 0x000eec0000002600 */
[----:B------:R-:W4:Y:S08]  /*0050*/  S2UR UR5, SR_CgaCtaId ;  /* 0x00000000000579c3 */ /* 0x000f300000008800 */
[----:B------:R-:W3:Y:S01]  /*0060*/  LDC R7, c[0x0][0x390] ;  /* 0x0000e400ff077b82 */ /* 0x000ee20000000800 */
[----:B-1----:R-:W-:-:S07]  /*0070*/  USHF.L.U32 UR4, UR4, 0xb, URZ ;  /* 0x0000000b04047899 */ /* 0x002fce00080006ff */
[----:B------:R-:W1:Y:S01]  /*0080*/  LDC.64 R4, c[0x0][0x380] ;  /* 0x0000e000ff047b82 */ /* 0x000e620000000a00 */
[----:B0-----:R-:W-:Y:S01]  /*0090*/  LOP3.LUT R3, R8, UR4, RZ, 0xfc, !PT ;  /* 0x0000000408037c12 */ /* 0x001fe2000f8efcff */
[----:B------:R-:W-:Y:S02]  /*00a0*/  UMOV UR4, 0x400 ;  /* 0x0000040000047882 */ /* 0x000fe40000000000 */
[----:B----4-:R-:W-:-:S06]  /*00b0*/  ULEA UR4, UR5, UR4, 0x18 ;  /* 0x0000000405047291 */ /* 0x010fcc000f8ec0ff */
[----:B------:R-:W-:Y:S01]  /*00c0*/  LEA R2, R8, UR4, 0x2 ;  /* 0x0000000408027c11 */ /* 0x000fe2000f8e10ff */
[CC--:B---3--:R-:W-:Y:S02]  /*00d0*/  IMAD R3, R0.reuse, R7.reuse, R3 ;  /* 0x0000000700037224 */ /* 0x0c8fe400078e0203 */
[----:B------:R-:W-:Y:S02]  /*00e0*/  IMAD R6, R0, R7, R7 ;  /* 0x0000000700067224 */ /* 0x000fe400078e0207 */
[----:B------:R-:W-:Y:S01]  /*00f0*/  STS [R2], RZ ;  /* 0x000000ff02007388 */ /* 0x000fe20000000800 */
[----:B------:R-:W-:Y:S02]  /*0100*/  BAR.SYNC.DEFER_BLOCKING 0x0 ;  /* 0x0000000000007b1d */ /* 0x000fe40000010000 */
[C---:B------:R-:W-:Y:S01]  /*0110*/  ISETP.GE.AND P1, PT, R3.reuse, R6, PT ;  /* 0x000000060300720c */ /* 0x040fe20003f26270 */
[----:B-1----:R-:W-:-:S12]  /*0120*/  IMAD.WIDE R4, R3, 0x4, R4 ;  /* 0x0000000403047825 */ /* 0x002fd800078e0204 */
[----:B--2---:R-:W2:Y:S01]  /*0130*/  @!P1 LDG.E R7, desc[UR6][R4.64] ;  /* 0x0000000604079981 */ /* 0x004ea2000c1e1900 */
[----:B------:R-:W-:-:S04]  /*0140*/  IADD3 R3, PT, PT, R3, 0x400, RZ ;  /* 0x0000040003037810 */ /* 0x000fc80007ffe0ff */
[----:B------:R-:W-:-:S13]  /*0150*/  ISETP.GE.AND P0, PT, R3, R6, PT ;  /* 0x000000060300720c */ /* 0x000fda0003f06270 */
[----:B------:R-:W3:Y:S04]  /*0160*/  @!P0 LDG.E R3, desc[UR6][R4.64+0x1000] ;  /* 0x0010000604038981 */ /* 0x000ee8000c1e1900 */
[----:B--2---:R-:W-:Y:S01]  /*0170*/  @!P1 STS [R2], R7 ;  /* 0x0000000702009388 */ /* 0x004fe20000000800 */
[----:B------:R-:W-:-:S03]  /*0180*/  ISETP.GT.U32.AND P1, PT, R8, 0x1ff, PT ;  /* 0x000001ff0800780c */ /* 0x000fc60003f24070 */
[----:B------:R-:W3:Y:S02]  /*0190*/  @!P0 LDS R6, [R2] ;  /* 0x0000000002068984 */ /* 0x000ee40000000800 */
[----:B---3--:R-:W-:-:S05]  /*01a0*/  @!P0 FADD R3, R3, R6 ;  /* 0x0000000603038221 */ /* 0x008fca0000000000 */
[----:B------:R-:W-:Y:S01]  /*01b0*/  @!P0 STS [R2], R3 ;  /* 0x0000000302008388 */ /* 0x000fe20000000800 */
[----:B------:R-:W-:Y:S01]  /*01c0*/  BAR.SYNC.DEFER_BLOCKING 0x0 ;  /* 0x0000000000007b1d */ /* 0x000fe20000010000 */
[----:B------:R-:W-:-:S05]  /*01d0*/  ISETP.GT.U32.AND P0, PT, R8, 0xff, PT ;  /* 0x000000ff0800780c */ /* 0x000fca0003f04070 */
[----:B------:R-:W-:Y:S04]  /*01e0*/  @!P1 LDS R6, [R2] ;  /* 0x0000000002069984 */ /* 0x000fe80000000800 */
[----:B------:R-:W0:Y:S02]  /*01f0*/  @!P1 LDS R9, [R2+0x800] ;  /* 0x0008000002099984 */ /* 0x000e240000000800 */
[----:B0-----:R-:W-:-:S05]  /*0200*/  @!P1 FADD R9, R6, R9 ;  /* 0x0000000906099221 */ /* 0x001fca0000000000 */
        /* <DEDUP_REMOVED lines=44> */
[----:B------:R-:W-:-:S05]  /*04d0*/  ISETP.NE.AND P0, PT, R8, RZ, PT ;  /* 0x000000ff0800720c */ /* 0x000fca0003f05270 */
[----:B------:R-:W-:Y:S04]  /*04e0*/  @!P1 LDS R3, [R2] ;  /* 0x0000000002039984 */ /* 0x000fe80000000800 */
[----:B------:R-:W0:Y:S02]  /*04f0*/  @!P1 LDS R4, [R2+0x8] ;  /* 0x0000080002049984 */ /* 0x000e240000000800 */
[----:B0-----:R-:W-:-:S05]  /*0500*/  @!P1 FADD R3, R3, R4 ;  /* 0x0000000403039221 */ /* 0x001fca0000000000 */
[----:B------:R0:W-:Y:S01]  /*0510*/  @!P1 STS [R2], R3 ;  /* 0x0000000302009388 */ /* 0x0001e20000000800 */
[----:B------:R-:W-:Y:S06]  /*0520*/  BAR.SYNC.DEFER_BLOCKING 0x0 ;  /* 0x0000000000007b1d */ /* 0x000fec0000010000 */
[----:B------:R-:W-:Y:S05]  /*0530*/  @P0 EXIT ;  /* 0x000000000000094d */ /* 0x000fea0003800000 */
[----:B0-----:R-:W-:Y:S04]  /*0540*/  LDS R3, [R2] ;  /* 0x0000000002037984 */ /* 0x001fe80000000800 */
[----:B------:R-:W0:Y:S02]  /*0550*/  LDS R4, [UR4+0x4] ;  /* 0x00000404ff047984 */ /* 0x000e240008000800 */
[----:B0-----:R-:W-:Y:S02]  /*0560*/  FADD R3, R3, R4 ;  /* 0x0000000403037221 */ /* 0x001fe40000000000 */
[----:B------:R-:W0:Y:S03]  /*0570*/  LDC.64 R4, c[0x0][0x388] ;  /* 0x0000e200ff047b82 */ /* 0x000e260000000a00 */
[----:B------:R-:W-:Y:S04]  /*0580*/  STS [R2], R3 ;  /* 0x0000000302007388 */ /* 0x000fe80000000800 */
[----:B------:R-:W1:Y:S01]  /*0590*/  LDS R7, [UR4] ;  /* 0x00000004ff077984 */ /* 0x000e620008000800 */
[----:B0-----:R-:W-:-:S05]  /*05a0*/  IMAD.WIDE.U32 R4, R0, 0x4, R4 ;  /* 0x0000000400047825 */ /* 0x001fca00078e0004 */
[----:B-1----:R-:W-:Y:S01]  /*05b0*/  REDG.E.ADD.F32.FTZ.RN.STRONG.GPU desc[UR6][R4.64], R7 ;  /* 0x00000007040079a6 */ /* 0x002fe2000c12f306 */
[----:B------:R-:W-:Y:S05]  /*05c0*/  EXIT ;  /* 0x000000000000794d */ /* 0x000fea0003800000 */
.L_x_23:
        /* <DEDUP_REMOVED lines=11> */
.L_x_27:


//--------------------- .nv.shared._Z4corriiPKfPfS1_ --------------------------
	.section	.nv.shared._Z4corriiPKfPfS1_,"aw",@nobits
	.sectionflags	@""
	.align	4
.nv.shared._Z4corriiPKfPfS1_:
	.zero		9216


//--------------------- .nv.shared.reserved.0     --------------------------
	.section	.nv.shared.reserved.0,"aw",@nobits
	.weak		__nv_reservedSMEM_offset_0_alias
	.size		__nv_reservedSMEM_offset_0_alias, 0, 64
	.other		__nv_reservedSMEM_offset_0_alias,@"STO_CUDA_RESERVED_SHARED STV_DEFAULT"
__nv_reservedSMEM_offset_0_alias:
	.zero		0
	.zero		64


//--------------------- .nv.shared._Z7get_sumPfS_i --------------------------
	.section	.nv.shared._Z7get_sumPfS_i,"aw",@nobits
	.sectionflags	@""
	.align	4
.nv.shared._Z7get_sumPfS_i:
	.zero		5120


//--------------------- .nv.constant0._Z4corriiPKfPfS1_ --------------------------
	.section	.nv.constant0._Z4corriiPKfPfS1_,"a",@progbits
	.sectionflags	@""
	.align	4
.nv.constant0._Z4corriiPKfPfS1_:
	.zero		928


//--------------------- .nv.constant0._Z7get_sumPfS_i --------------------------
	.section	.nv.constant0._Z7get_sumPfS_i,"a",@progbits
	.sectionflags	@""
	.align	4
.nv.constant0._Z7get_sumPfS_i:
	.zero		916


//--------------------- SYMBOLS --------------------------

	.type		.nv.reservedSmem.offset0,@object
	.size		.nv.reservedSmem.offset0,0x4
	.type		.nv.reservedSmem.cap,@object
	.size		.nv.reservedSmem.cap,0x4
